//
// Generated by NVIDIA NVVM Compiler
//
// Compiler Build ID: CL-36424714
// Cuda compilation tools, release 13.0, V13.0.88
// Based on NVVM 20.0.0
//

.version 9.0
.target sm_100
.address_size 64

	// .globl	_Z6uniquePi
.extern .func  (.param .b32 func_retval0) vprintf
(
	.param .b64 vprintf_param_0,
	.param .b64 vprintf_param_1
)
;
.global .align 4 .b8 precalc_xorwow_matrix[102400];
.global .align 4 .b8 precalc_xorwow_offset_matrix[102400];
.global .align 4 .b8 mrg32k3aM1[2304];
.global .align 4 .b8 mrg32k3aM2[2304];
.global .align 4 .b8 mrg32k3aM1SubSeq[2016];
.global .align 4 .b8 mrg32k3aM2SubSeq[2016];
.global .align 4 .b8 mrg32k3aM1Seq[2304];
.global .align 4 .b8 mrg32k3aM2Seq[2304];
.const .align 8 .b8 __cr_lgamma_table[72];
.const .align 4 .u32 d_J = 1;
.const .align 4 .u32 d_LX = 1024;
.const .align 4 .u32 d_LY = 1024;
.const .align 4 .u32 d_SubL = 512;
.global .align 4 .f32 d_beta = 0f3F800000;
.global .align 1 .b8 $str[30] = {116, 104, 114, 101, 101, 97, 100, 73, 100, 120, 32, 58, 32, 37, 100, 44, 32, 118, 97, 108, 117, 101, 32, 58, 32, 37, 100, 32, 10};

.visible .entry _Z6uniquePi(
	.param .u64 .ptr .align 1 _Z6uniquePi_param_0
)
{
	.local .align 8 .b8 	__local_depot0[8];
	.reg .b64 	%SP;
	.reg .b64 	%SPL;
	.reg .b32 	%r<5>;
	.reg .b64 	%rd<9>;

	mov.u64 	%SPL, __local_depot0;
	cvta.local.u64 	%SP, %SPL;
	ld.param.u64 	%rd1, [_Z6uniquePi_param_0];
	cvta.to.global.u64 	%rd2, %rd1;
	add.u64 	%rd3, %SP, 0;
	add.u64 	%rd4, %SPL, 0;
	mov.u32 	%r1, %tid.x;
	mul.wide.u32 	%rd5, %r1, 4;
	add.s64 	%rd6, %rd2, %rd5;
	ld.global.u32 	%r2, [%rd6];
	st.local.v2.u32 	[%rd4], {%r1, %r2};
	mov.u64 	%rd7, $str;
	cvta.global.u64 	%rd8, %rd7;
	{ // callseq 0, 0
	.param .b64 param0;
	st.param.b64 	[param0], %rd8;
	.param .b64 param1;
	st.param.b64 	[param1], %rd3;
	.param .b32 retval0;
	call.uni (retval0), 
	vprintf, 
	(
	param0, 
	param1
	);
	ld.param.b32 	%r3, [retval0];
	} // callseq 0
	ret;

}
	// .globl	_Z20monteCarloStep_blackPiS_P17curandStateXORWOW
.visible .entry _Z20monteCarloStep_blackPiS_P17curandStateXORWOW(
	.param .u64 .ptr .align 1 _Z20monteCarloStep_blackPiS_P17curandStateXORWOW_param_0,
	.param .u64 .ptr .align 1 _Z20monteCarloStep_blackPiS_P17curandStateXORWOW_param_1,
	.param .u64 .ptr .align 1 _Z20monteCarloStep_blackPiS_P17curandStateXORWOW_param_2
)
{
	.reg .pred 	%p<6>;
	.reg .b32 	%r<75>;
	.reg .b32 	%f<20>;
	.reg .b64 	%rd<21>;
	.reg .b64 	%fd<2>;

	ld.param.u64 	%rd4, [_Z20monteCarloStep_blackPiS_P17curandStateXORWOW_param_1];
	mov.u32 	%r16, %tid.x;
	mov.u32 	%r17, %ctaid.x;
	mov.u32 	%r18, %ntid.x;
	mad.lo.s32 	%r1, %r17, %r18, %r16;
	mov.u32 	%r19, %tid.y;
	mov.u32 	%r20, %ctaid.y;
	mov.u32 	%r21, %ntid.y;
	mad.lo.s32 	%r22, %r20, %r21, %r19;
	ld.const.u32 	%r23, [d_SubL];
	mul.lo.s32 	%r3, %r23, %r22;
	setp.ge.s32 	%p1, %r1, %r23;
	ld.const.u32 	%r24, [d_LY];
	setp.ge.s32 	%p2, %r22, %r24;
	or.pred  	%p3, %p1, %p2;
	@%p3 bra 	$L__BB1_5;
	ld.param.u64 	%rd20, [_Z20monteCarloStep_blackPiS_P17curandStateXORWOW_param_2];
	ld.param.u64 	%rd19, [_Z20monteCarloStep_blackPiS_P17curandStateXORWOW_param_0];
	cvta.to.global.u64 	%rd6, %rd20;
	cvta.to.global.u64 	%rd7, %rd19;
	cvta.to.global.u64 	%rd8, %rd4;
	shl.b32 	%r25, %r1, 1;
	add.s32 	%r26, %r22, 1;
	rem.u32 	%r27, %r26, %r24;
	add.s32 	%r28, %r22, %r24;
	add.s32 	%r29, %r28, -1;
	rem.u32 	%r30, %r29, %r24;
	or.b32  	%r31, %r25, 1;
	ld.const.u32 	%r32, [d_LX];
	rem.s32 	%r33, %r31, %r32;
	add.s32 	%r34, %r25, %r32;
	add.s32 	%r35, %r34, -1;
	rem.s32 	%r36, %r35, %r32;
	add.s32 	%r37, %r3, %r1;
	mul.wide.s32 	%rd9, %r37, 48;
	add.s64 	%rd1, %rd6, %rd9;
	ld.global.v2.u32 	{%r38, %r39}, [%rd1];
	ld.global.v2.u32 	{%r5, %r6}, [%rd1+8];
	ld.global.v2.u32 	{%r7, %r9}, [%rd1+16];
	ld.global.v2.u32 	{%r10, %r11}, [%rd1+24];
	ld.global.f32 	%f1, [%rd1+32];
	ld.global.f64 	%fd1, [%rd1+40];
	mul.lo.s32 	%r40, %r32, %r22;
	add.s32 	%r41, %r40, %r33;
	shr.u32 	%r42, %r41, 31;
	add.s32 	%r43, %r41, %r42;
	shr.s32 	%r44, %r43, 1;
	mul.wide.s32 	%rd10, %r44, 4;
	add.s64 	%rd11, %rd8, %rd10;
	ld.global.u32 	%r45, [%rd11];
	add.s32 	%r46, %r40, %r36;
	shr.u32 	%r47, %r46, 31;
	add.s32 	%r48, %r46, %r47;
	shr.s32 	%r49, %r48, 1;
	mul.wide.s32 	%rd12, %r49, 4;
	add.s64 	%rd13, %rd8, %rd12;
	ld.global.u32 	%r50, [%rd13];
	add.s32 	%r51, %r50, %r45;
	mad.lo.s32 	%r52, %r32, %r27, %r25;
	shr.u32 	%r53, %r52, 31;
	add.s32 	%r54, %r52, %r53;
	shr.s32 	%r55, %r54, 1;
	mul.wide.s32 	%rd14, %r55, 4;
	add.s64 	%rd15, %rd8, %rd14;
	ld.global.u32 	%r56, [%rd15];
	add.s32 	%r57, %r51, %r56;
	mad.lo.s32 	%r58, %r32, %r30, %r25;
	shr.u32 	%r59, %r58, 31;
	add.s32 	%r60, %r58, %r59;
	shr.s32 	%r61, %r60, 1;
	mul.wide.s32 	%rd16, %r61, 4;
	add.s64 	%rd17, %rd8, %rd16;
	ld.global.u32 	%r62, [%rd17];
	add.s32 	%r63, %r57, %r62;
	mul.wide.s32 	%rd18, %r37, 4;
	add.s64 	%rd2, %rd7, %rd18;
	ld.global.u32 	%r12, [%rd2];
	mul.lo.s32 	%r64, %r12, %r63;
	shl.b32 	%r13, %r64, 1;
	shr.u32 	%r65, %r39, 2;
	xor.b32  	%r66, %r65, %r39;
	shl.b32 	%r67, %r9, 4;
	shl.b32 	%r68, %r66, 1;
	xor.b32  	%r69, %r67, %r68;
	xor.b32  	%r70, %r69, %r9;
	xor.b32  	%r14, %r70, %r66;
	add.s32 	%r15, %r38, 362437;
	setp.lt.s32 	%p4, %r13, 1;
	@%p4 bra 	$L__BB1_3;
	add.s32 	%r71, %r14, %r15;
	cvt.rn.f32.u32 	%f2, %r71;
	fma.rn.f32 	%f3, %f2, 0f2F800000, 0f2F000000;
	ld.global.f32 	%f4, [d_beta];
	neg.f32 	%f5, %f4;
	cvt.rn.f32.u32 	%f6, %r13;
	mul.f32 	%f7, %f6, %f5;
	fma.rn.f32 	%f8, %f7, 0f3BBB989D, 0f3F000000;
	cvt.sat.f32.f32 	%f9, %f8;
	mov.f32 	%f10, 0f4B400001;
	mov.f32 	%f11, 0f437C0000;
	fma.rm.f32 	%f12, %f9, %f11, %f10;
	add.f32 	%f13, %f12, 0fCB40007F;
	neg.f32 	%f14, %f13;
	fma.rn.f32 	%f15, %f7, 0f3FB8AA3B, %f14;
	fma.rn.f32 	%f16, %f7, 0f32A57060, %f15;
	mov.b32 	%r72, %f12;
	shl.b32 	%r73, %r72, 23;
	mov.b32 	%f17, %r73;
	ex2.approx.ftz.f32 	%f18, %f16;
	mul.f32 	%f19, %f18, %f17;
	setp.geu.f32 	%p5, %f3, %f19;
	@%p5 bra 	$L__BB1_4;
$L__BB1_3:
	neg.s32 	%r74, %r12;
	st.global.u32 	[%rd2], %r74;
$L__BB1_4:
	st.global.v2.u32 	[%rd1], {%r15, %r5};
	st.global.v2.u32 	[%rd1+8], {%r6, %r7};
	st.global.v2.u32 	[%rd1+16], {%r9, %r14};
	st.global.v2.u32 	[%rd1+24], {%r10, %r11};
	st.global.f32 	[%rd1+32], %f1;
	st.global.f64 	[%rd1+40], %fd1;
$L__BB1_5:
	ret;

}
	// .globl	_Z20monteCarloStep_whitePiS_P17curandStateXORWOW
.visible .entry _Z20monteCarloStep_whitePiS_P17curandStateXORWOW(
	.param .u64 .ptr .align 1 _Z20monteCarloStep_whitePiS_P17curandStateXORWOW_param_0,
	.param .u64 .ptr .align 1 _Z20monteCarloStep_whitePiS_P17curandStateXORWOW_param_1,
	.param .u64 .ptr .align 1 _Z20monteCarloStep_whitePiS_P17curandStateXORWOW_param_2
)
{
	.reg .pred 	%p<6>;
	.reg .b32 	%r<75>;
	.reg .b32 	%f<20>;
	.reg .b64 	%rd<21>;
	.reg .b64 	%fd<2>;

	ld.param.u64 	%rd4, [_Z20monteCarloStep_whitePiS_P17curandStateXORWOW_param_1];
	mov.u32 	%r16, %tid.x;
	mov.u32 	%r17, %ctaid.x;
	mov.u32 	%r18, %ntid.x;
	mad.lo.s32 	%r1, %r17, %r18, %r16;
	mov.u32 	%r19, %tid.y;
	mov.u32 	%r20, %ctaid.y;
	mov.u32 	%r21, %ntid.y;
	mad.lo.s32 	%r22, %r20, %r21, %r19;
	ld.const.u32 	%r23, [d_SubL];
	mul.lo.s32 	%r3, %r23, %r22;
	setp.ge.s32 	%p1, %r1, %r23;
	ld.const.u32 	%r24, [d_LY];
	setp.ge.s32 	%p2, %r22, %r24;
	or.pred  	%p3, %p1, %p2;
	@%p3 bra 	$L__BB2_5;
	ld.param.u64 	%rd20, [_Z20monteCarloStep_whitePiS_P17curandStateXORWOW_param_2];
	ld.param.u64 	%rd19, [_Z20monteCarloStep_whitePiS_P17curandStateXORWOW_param_0];
	cvta.to.global.u64 	%rd6, %rd20;
	cvta.to.global.u64 	%rd7, %rd4;
	cvta.to.global.u64 	%rd8, %rd19;
	shl.b32 	%r25, %r1, 1;
	or.b32  	%r26, %r25, 1;
	add.s32 	%r27, %r22, 1;
	rem.u32 	%r28, %r27, %r24;
	add.s32 	%r29, %r22, %r24;
	add.s32 	%r30, %r29, -1;
	rem.u32 	%r31, %r30, %r24;
	add.s32 	%r32, %r25, 2;
	ld.const.u32 	%r33, [d_LX];
	rem.s32 	%r34, %r32, %r33;
	add.s32 	%r35, %r25, %r33;
	rem.s32 	%r36, %r35, %r33;
	add.s32 	%r37, %r3, %r1;
	mul.wide.s32 	%rd9, %r37, 48;
	add.s64 	%rd1, %rd6, %rd9;
	ld.global.v2.u32 	{%r38, %r39}, [%rd1];
	ld.global.v2.u32 	{%r5, %r6}, [%rd1+8];
	ld.global.v2.u32 	{%r7, %r9}, [%rd1+16];
	ld.global.v2.u32 	{%r10, %r11}, [%rd1+24];
	ld.global.f32 	%f1, [%rd1+32];
	ld.global.f64 	%fd1, [%rd1+40];
	mul.lo.s32 	%r40, %r33, %r22;
	add.s32 	%r41, %r40, %r34;
	shr.u32 	%r42, %r41, 31;
	add.s32 	%r43, %r41, %r42;
	shr.s32 	%r44, %r43, 1;
	mul.wide.s32 	%rd10, %r44, 4;
	add.s64 	%rd11, %rd8, %rd10;
	ld.global.u32 	%r45, [%rd11];
	add.s32 	%r46, %r40, %r36;
	shr.u32 	%r47, %r46, 31;
	add.s32 	%r48, %r46, %r47;
	shr.s32 	%r49, %r48, 1;
	mul.wide.s32 	%rd12, %r49, 4;
	add.s64 	%rd13, %rd8, %rd12;
	ld.global.u32 	%r50, [%rd13];
	add.s32 	%r51, %r50, %r45;
	mad.lo.s32 	%r52, %r33, %r28, %r26;
	shr.u32 	%r53, %r52, 31;
	add.s32 	%r54, %r52, %r53;
	shr.s32 	%r55, %r54, 1;
	mul.wide.s32 	%rd14, %r55, 4;
	add.s64 	%rd15, %rd8, %rd14;
	ld.global.u32 	%r56, [%rd15];
	add.s32 	%r57, %r51, %r56;
	mad.lo.s32 	%r58, %r33, %r31, %r26;
	shr.u32 	%r59, %r58, 31;
	add.s32 	%r60, %r58, %r59;
	shr.s32 	%r61, %r60, 1;
	mul.wide.s32 	%rd16, %r61, 4;
	add.s64 	%rd17, %rd8, %rd16;
	ld.global.u32 	%r62, [%rd17];
	add.s32 	%r63, %r57, %r62;
	mul.wide.s32 	%rd18, %r37, 4;
	add.s64 	%rd2, %rd7, %rd18;
	ld.global.u32 	%r12, [%rd2];
	mul.lo.s32 	%r64, %r12, %r63;
	shl.b32 	%r13, %r64, 1;
	shr.u32 	%r65, %r39, 2;
	xor.b32  	%r66, %r65, %r39;
	shl.b32 	%r67, %r9, 4;
	shl.b32 	%r68, %r66, 1;
	xor.b32  	%r69, %r67, %r68;
	xor.b32  	%r70, %r69, %r9;
	xor.b32  	%r14, %r70, %r66;
	add.s32 	%r15, %r38, 362437;
	setp.lt.s32 	%p4, %r13, 1;
	@%p4 bra 	$L__BB2_3;
	add.s32 	%r71, %r14, %r15;
	cvt.rn.f32.u32 	%f2, %r71;
	fma.rn.f32 	%f3, %f2, 0f2F800000, 0f2F000000;
	ld.global.f32 	%f4, [d_beta];
	neg.f32 	%f5, %f4;
	cvt.rn.f32.u32 	%f6, %r13;
	mul.f32 	%f7, %f6, %f5;
	fma.rn.f32 	%f8, %f7, 0f3BBB989D, 0f3F000000;
	cvt.sat.f32.f32 	%f9, %f8;
	mov.f32 	%f10, 0f4B400001;
	mov.f32 	%f11, 0f437C0000;
	fma.rm.f32 	%f12, %f9, %f11, %f10;
	add.f32 	%f13, %f12, 0fCB40007F;
	neg.f32 	%f14, %f13;
	fma.rn.f32 	%f15, %f7, 0f3FB8AA3B, %f14;
	fma.rn.f32 	%f16, %f7, 0f32A57060, %f15;
	mov.b32 	%r72, %f12;
	shl.b32 	%r73, %r72, 23;
	mov.b32 	%f17, %r73;
	ex2.approx.ftz.f32 	%f18, %f16;
	mul.f32 	%f19, %f18, %f17;
	setp.geu.f32 	%p5, %f3, %f19;
	@%p5 bra 	$L__BB2_4;
$L__BB2_3:
	neg.s32 	%r74, %r12;
	st.global.u32 	[%rd2], %r74;
$L__BB2_4:
	st.global.v2.u32 	[%rd1], {%r15, %r5};
	st.global.v2.u32 	[%rd1+8], {%r6, %r7};
	st.global.v2.u32 	[%rd1+16], {%r9, %r14};
	st.global.v2.u32 	[%rd1+24], {%r10, %r11};
	st.global.f32 	[%rd1+32], %f1;
	st.global.f64 	[%rd1+40], %fd1;
$L__BB2_5:
	ret;

}
	// .globl	_Z14setup_kernel_bP17curandStateXORWOWy
.visible .entry _Z14setup_kernel_bP17curandStateXORWOWy(
	.param .u64 .ptr .align 1 _Z14setup_kernel_bP17curandStateXORWOWy_param_0,
	.param .u64 _Z14setup_kernel_bP17curandStateXORWOWy_param_1
)
{
	.reg .pred 	%p<24>;
	.reg .b32 	%r<419>;
	.reg .b64 	%rd<19>;

	ld.param.u64 	%rd8, [_Z14setup_kernel_bP17curandStateXORWOWy_param_0];
	ld.param.u64 	%rd9, [_Z14setup_kernel_bP17curandStateXORWOWy_param_1];
	cvta.to.global.u64 	%rd10, %rd8;
	mov.u32 	%r182, %tid.x;
	mov.u32 	%r183, %ctaid.x;
	mov.u32 	%r184, %ntid.x;
	mad.lo.s32 	%r185, %r183, %r184, %r182;
	mov.u32 	%r186, %tid.y;
	mov.u32 	%r187, %ctaid.y;
	mov.u32 	%r188, %ntid.y;
	mad.lo.s32 	%r189, %r187, %r188, %r186;
	ld.const.u32 	%r190, [d_SubL];
	mad.lo.s32 	%r191, %r190, %r189, %r185;
	cvt.s64.s32 	%rd18, %r191;
	mul.wide.s32 	%rd11, %r191, 48;
	add.s64 	%rd2, %rd10, %rd11;
	cvt.u32.u64 	%r192, %rd9;
	xor.b32  	%r193, %r192, -1429050551;
	mul.lo.s32 	%r194, %r193, 1099087573;
	{ .reg .b32 tmp; mov.b64 {tmp, %r195}, %rd9; }
	xor.b32  	%r196, %r195, -136515619;
	mul.lo.s32 	%r197, %r196, -1703105765;
	add.s32 	%r198, %r194, %r197;
	add.s32 	%r199, %r198, 6615241;
	add.s32 	%r200, %r194, 123456789;
	st.global.v2.u32 	[%rd2], {%r199, %r200};
	xor.b32  	%r201, %r194, 362436069;
	add.s32 	%r202, %r197, 521288629;
	st.global.v2.u32 	[%rd2+8], {%r201, %r202};
	xor.b32  	%r203, %r197, 88675123;
	add.s32 	%r204, %r194, 5783321;
	st.global.v2.u32 	[%rd2+16], {%r203, %r204};
	setp.eq.s32 	%p1, %r191, 0;
	@%p1 bra 	$L__BB3_42;
	mov.b32 	%r325, 0;
$L__BB3_2:
	and.b64  	%rd4, %rd18, 3;
	setp.eq.s64 	%p2, %rd4, 0;
	@%p2 bra 	$L__BB3_41;
	mul.wide.u32 	%rd12, %r325, 3200;
	mov.u64 	%rd13, precalc_xorwow_matrix;
	add.s64 	%rd5, %rd13, %rd12;
	cvt.u32.u64 	%r2, %rd4;
	mov.b32 	%r326, 0;
$L__BB3_4:
	mov.b32 	%r339, 0;
	mov.u32 	%r340, %r339;
	mov.u32 	%r341, %r339;
	mov.u32 	%r342, %r339;
	mov.u32 	%r343, %r339;
	mov.u32 	%r332, %r339;
$L__BB3_5:
	mul.wide.u32 	%rd14, %r332, 4;
	add.s64 	%rd15, %rd2, %rd14;
	ld.global.u32 	%r10, [%rd15+4];
	shl.b32 	%r11, %r332, 5;
	mov.b32 	%r338, 0;
$L__BB3_6:
	.pragma "nounroll";
	shr.u32 	%r209, %r10, %r338;
	and.b32  	%r210, %r209, 1;
	setp.eq.b32 	%p3, %r210, 1;
	not.pred 	%p4, %p3;
	add.s32 	%r211, %r11, %r338;
	mul.lo.s32 	%r212, %r211, 5;
	mul.wide.u32 	%rd16, %r212, 4;
	add.s64 	%rd6, %rd5, %rd16;
	@%p4 bra 	$L__BB3_8;
	ld.global.u32 	%r213, [%rd6];
	xor.b32  	%r343, %r343, %r213;
	ld.global.u32 	%r214, [%rd6+4];
	xor.b32  	%r342, %r342, %r214;
	ld.global.u32 	%r215, [%rd6+8];
	xor.b32  	%r341, %r341, %r215;
	ld.global.u32 	%r216, [%rd6+12];
	xor.b32  	%r340, %r340, %r216;
	ld.global.u32 	%r217, [%rd6+16];
	xor.b32  	%r339, %r339, %r217;
$L__BB3_8:
	and.b32  	%r219, %r209, 2;
	setp.eq.s32 	%p5, %r219, 0;
	@%p5 bra 	$L__BB3_10;
	ld.global.u32 	%r220, [%rd6+20];
	xor.b32  	%r343, %r343, %r220;
	ld.global.u32 	%r221, [%rd6+24];
	xor.b32  	%r342, %r342, %r221;
	ld.global.u32 	%r222, [%rd6+28];
	xor.b32  	%r341, %r341, %r222;
	ld.global.u32 	%r223, [%rd6+32];
	xor.b32  	%r340, %r340, %r223;
	ld.global.u32 	%r224, [%rd6+36];
	xor.b32  	%r339, %r339, %r224;
$L__BB3_10:
	and.b32  	%r226, %r209, 4;
	setp.eq.s32 	%p6, %r226, 0;
	@%p6 bra 	$L__BB3_12;
	ld.global.u32 	%r227, [%rd6+40];
	xor.b32  	%r343, %r343, %r227;
	ld.global.u32 	%r228, [%rd6+44];
	xor.b32  	%r342, %r342, %r228;
	ld.global.u32 	%r229, [%rd6+48];
	xor.b32  	%r341, %r341, %r229;
	ld.global.u32 	%r230, [%rd6+52];
	xor.b32  	%r340, %r340, %r230;
	ld.global.u32 	%r231, [%rd6+56];
	xor.b32  	%r339, %r339, %r231;
$L__BB3_12:
	and.b32  	%r233, %r209, 8;
	setp.eq.s32 	%p7, %r233, 0;
	@%p7 bra 	$L__BB3_14;
	ld.global.u32 	%r234, [%rd6+60];
	xor.b32  	%r343, %r343, %r234;
	ld.global.u32 	%r235, [%rd6+64];
	xor.b32  	%r342, %r342, %r235;
	ld.global.u32 	%r236, [%rd6+68];
	xor.b32  	%r341, %r341, %r236;
	ld.global.u32 	%r237, [%rd6+72];
	xor.b32  	%r340, %r340, %r237;
	ld.global.u32 	%r238, [%rd6+76];
	xor.b32  	%r339, %r339, %r238;
$L__BB3_14:
	and.b32  	%r240, %r209, 16;
	setp.eq.s32 	%p8, %r240, 0;
	@%p8 bra 	$L__BB3_16;
	ld.global.u32 	%r241, [%rd6+80];
	xor.b32  	%r343, %r343, %r241;
	ld.global.u32 	%r242, [%rd6+84];
	xor.b32  	%r342, %r342, %r242;
	ld.global.u32 	%r243, [%rd6+88];
	xor.b32  	%r341, %r341, %r243;
	ld.global.u32 	%r244, [%rd6+92];
	xor.b32  	%r340, %r340, %r244;
	ld.global.u32 	%r245, [%rd6+96];
	xor.b32  	%r339, %r339, %r245;
$L__BB3_16:
	and.b32  	%r247, %r209, 32;
	setp.eq.s32 	%p9, %r247, 0;
	@%p9 bra 	$L__BB3_18;
	ld.global.u32 	%r248, [%rd6+100];
	xor.b32  	%r343, %r343, %r248;
	ld.global.u32 	%r249, [%rd6+104];
	xor.b32  	%r342, %r342, %r249;
	ld.global.u32 	%r250, [%rd6+108];
	xor.b32  	%r341, %r341, %r250;
	ld.global.u32 	%r251, [%rd6+112];
	xor.b32  	%r340, %r340, %r251;
	ld.global.u32 	%r252, [%rd6+116];
	xor.b32  	%r339, %r339, %r252;
$L__BB3_18:
	and.b32  	%r254, %r209, 64;
	setp.eq.s32 	%p10, %r254, 0;
	@%p10 bra 	$L__BB3_20;
	ld.global.u32 	%r255, [%rd6+120];
	xor.b32  	%r343, %r343, %r255;
	ld.global.u32 	%r256, [%rd6+124];
	xor.b32  	%r342, %r342, %r256;
	ld.global.u32 	%r257, [%rd6+128];
	xor.b32  	%r341, %r341, %r257;
	ld.global.u32 	%r258, [%rd6+132];
	xor.b32  	%r340, %r340, %r258;
	ld.global.u32 	%r259, [%rd6+136];
	xor.b32  	%r339, %r339, %r259;
$L__BB3_20:
	and.b32  	%r261, %r209, 128;
	setp.eq.s32 	%p11, %r261, 0;
	@%p11 bra 	$L__BB3_22;
	ld.global.u32 	%r262, [%rd6+140];
	xor.b32  	%r343, %r343, %r262;
	ld.global.u32 	%r263, [%rd6+144];
	xor.b32  	%r342, %r342, %r263;
	ld.global.u32 	%r264, [%rd6+148];
	xor.b32  	%r341, %r341, %r264;
	ld.global.u32 	%r265, [%rd6+152];
	xor.b32  	%r340, %r340, %r265;
	ld.global.u32 	%r266, [%rd6+156];
	xor.b32  	%r339, %r339, %r266;
$L__BB3_22:
	and.b32  	%r268, %r209, 256;
	setp.eq.s32 	%p12, %r268, 0;
	@%p12 bra 	$L__BB3_24;
	ld.global.u32 	%r269, [%rd6+160];
	xor.b32  	%r343, %r343, %r269;
	ld.global.u32 	%r270, [%rd6+164];
	xor.b32  	%r342, %r342, %r270;
	ld.global.u32 	%r271, [%rd6+168];
	xor.b32  	%r341, %r341, %r271;
	ld.global.u32 	%r272, [%rd6+172];
	xor.b32  	%r340, %r340, %r272;
	ld.global.u32 	%r273, [%rd6+176];
	xor.b32  	%r339, %r339, %r273;
$L__BB3_24:
	and.b32  	%r275, %r209, 512;
	setp.eq.s32 	%p13, %r275, 0;
	@%p13 bra 	$L__BB3_26;
	ld.global.u32 	%r276, [%rd6+180];
	xor.b32  	%r343, %r343, %r276;
	ld.global.u32 	%r277, [%rd6+184];
	xor.b32  	%r342, %r342, %r277;
	ld.global.u32 	%r278, [%rd6+188];
	xor.b32  	%r341, %r341, %r278;
	ld.global.u32 	%r279, [%rd6+192];
	xor.b32  	%r340, %r340, %r279;
	ld.global.u32 	%r280, [%rd6+196];
	xor.b32  	%r339, %r339, %r280;
$L__BB3_26:
	and.b32  	%r282, %r209, 1024;
	setp.eq.s32 	%p14, %r282, 0;
	@%p14 bra 	$L__BB3_28;
	ld.global.u32 	%r283, [%rd6+200];
	xor.b32  	%r343, %r343, %r283;
	ld.global.u32 	%r284, [%rd6+204];
	xor.b32  	%r342, %r342, %r284;
	ld.global.u32 	%r285, [%rd6+208];
	xor.b32  	%r341, %r341, %r285;
	ld.global.u32 	%r286, [%rd6+212];
	xor.b32  	%r340, %r340, %r286;
	ld.global.u32 	%r287, [%rd6+216];
	xor.b32  	%r339, %r339, %r287;
$L__BB3_28:
	and.b32  	%r289, %r209, 2048;
	setp.eq.s32 	%p15, %r289, 0;
	@%p15 bra 	$L__BB3_30;
	ld.global.u32 	%r290, [%rd6+220];
	xor.b32  	%r343, %r343, %r290;
	ld.global.u32 	%r291, [%rd6+224];
	xor.b32  	%r342, %r342, %r291;
	ld.global.u32 	%r292, [%rd6+228];
	xor.b32  	%r341, %r341, %r292;
	ld.global.u32 	%r293, [%rd6+232];
	xor.b32  	%r340, %r340, %r293;
	ld.global.u32 	%r294, [%rd6+236];
	xor.b32  	%r339, %r339, %r294;
$L__BB3_30:
	and.b32  	%r296, %r209, 4096;
	setp.eq.s32 	%p16, %r296, 0;
	@%p16 bra 	$L__BB3_32;
	ld.global.u32 	%r297, [%rd6+240];
	xor.b32  	%r343, %r343, %r297;
	ld.global.u32 	%r298, [%rd6+244];
	xor.b32  	%r342, %r342, %r298;
	ld.global.u32 	%r299, [%rd6+248];
	xor.b32  	%r341, %r341, %r299;
	ld.global.u32 	%r300, [%rd6+252];
	xor.b32  	%r340, %r340, %r300;
	ld.global.u32 	%r301, [%rd6+256];
	xor.b32  	%r339, %r339, %r301;
$L__BB3_32:
	and.b32  	%r303, %r209, 8192;
	setp.eq.s32 	%p17, %r303, 0;
	@%p17 bra 	$L__BB3_34;
	ld.global.u32 	%r304, [%rd6+260];
	xor.b32  	%r343, %r343, %r304;
	ld.global.u32 	%r305, [%rd6+264];
	xor.b32  	%r342, %r342, %r305;
	ld.global.u32 	%r306, [%rd6+268];
	xor.b32  	%r341, %r341, %r306;
	ld.global.u32 	%r307, [%rd6+272];
	xor.b32  	%r340, %r340, %r307;
	ld.global.u32 	%r308, [%rd6+276];
	xor.b32  	%r339, %r339, %r308;
$L__BB3_34:
	and.b32  	%r310, %r209, 16384;
	setp.eq.s32 	%p18, %r310, 0;
	@%p18 bra 	$L__BB3_36;
	ld.global.u32 	%r311, [%rd6+280];
	xor.b32  	%r343, %r343, %r311;
	ld.global.u32 	%r312, [%rd6+284];
	xor.b32  	%r342, %r342, %r312;
	ld.global.u32 	%r313, [%rd6+288];
	xor.b32  	%r341, %r341, %r313;
	ld.global.u32 	%r314, [%rd6+292];
	xor.b32  	%r340, %r340, %r314;
	ld.global.u32 	%r315, [%rd6+296];
	xor.b32  	%r339, %r339, %r315;
$L__BB3_36:
	and.b32  	%r317, %r209, 32768;
	setp.eq.s32 	%p19, %r317, 0;
	@%p19 bra 	$L__BB3_38;
	ld.global.u32 	%r318, [%rd6+300];
	xor.b32  	%r343, %r343, %r318;
	ld.global.u32 	%r319, [%rd6+304];
	xor.b32  	%r342, %r342, %r319;
	ld.global.u32 	%r320, [%rd6+308];
	xor.b32  	%r341, %r341, %r320;
	ld.global.u32 	%r321, [%rd6+312];
	xor.b32  	%r340, %r340, %r321;
	ld.global.u32 	%r322, [%rd6+316];
	xor.b32  	%r339, %r339, %r322;
$L__BB3_38:
	add.s32 	%r338, %r338, 16;
	setp.ne.s32 	%p20, %r338, 32;
	@%p20 bra 	$L__BB3_6;
	mad.lo.s32 	%r323, %r332, -31, %r11;
	add.s32 	%r332, %r323, 1;
	setp.ne.s32 	%p21, %r332, 5;
	@%p21 bra 	$L__BB3_5;
	st.global.u32 	[%rd2+4], %r343;
	st.global.u32 	[%rd2+8], %r342;
	st.global.u32 	[%rd2+12], %r341;
	st.global.u32 	[%rd2+16], %r340;
	st.global.u32 	[%rd2+20], %r339;
	add.s32 	%r326, %r326, 1;
	setp.lt.u32 	%p22, %r326, %r2;
	@%p22 bra 	$L__BB3_4;
$L__BB3_41:
	shr.u64 	%rd7, %rd18, 2;
	add.s32 	%r325, %r325, 1;
	setp.gt.u64 	%p23, %rd18, 3;
	mov.u64 	%rd18, %rd7;
	@%p23 bra 	$L__BB3_2;
$L__BB3_42:
	mov.b32 	%r324, 0;
	st.global.v2.u32 	[%rd2+24], {%r324, %r324};
	st.global.u32 	[%rd2+32], %r324;
	mov.b64 	%rd17, 0;
	st.global.u64 	[%rd2+40], %rd17;
	ret;

}
	// .globl	_Z14setup_kernel_wP17curandStateXORWOWy
.visible .entry _Z14setup_kernel_wP17curandStateXORWOWy(
	.param .u64 .ptr .align 1 _Z14setup_kernel_wP17curandStateXORWOWy_param_0,
	.param .u64 _Z14setup_kernel_wP17curandStateXORWOWy_param_1
)
{
	.reg .pred 	%p<24>;
	.reg .b32 	%r<419>;
	.reg .b64 	%rd<19>;

	ld.param.u64 	%rd8, [_Z14setup_kernel_wP17curandStateXORWOWy_param_0];
	ld.param.u64 	%rd9, [_Z14setup_kernel_wP17curandStateXORWOWy_param_1];
	cvta.to.global.u64 	%rd10, %rd8;
	mov.u32 	%r182, %tid.x;
	mov.u32 	%r183, %ctaid.x;
	mov.u32 	%r184, %ntid.x;
	mad.lo.s32 	%r185, %r183, %r184, %r182;
	mov.u32 	%r186, %tid.y;
	mov.u32 	%r187, %ctaid.y;
	mov.u32 	%r188, %ntid.y;
	mad.lo.s32 	%r189, %r187, %r188, %r186;
	ld.const.u32 	%r190, [d_SubL];
	mad.lo.s32 	%r191, %r190, %r189, %r185;
	cvt.s64.s32 	%rd18, %r191;
	mul.wide.s32 	%rd11, %r191, 48;
	add.s64 	%rd2, %rd10, %rd11;
	cvt.u32.u64 	%r192, %rd9;
	xor.b32  	%r193, %r192, -1429050551;
	mul.lo.s32 	%r194, %r193, 1099087573;
	{ .reg .b32 tmp; mov.b64 {tmp, %r195}, %rd9; }
	xor.b32  	%r196, %r195, -136515619;
	mul.lo.s32 	%r197, %r196, -1703105765;
	add.s32 	%r198, %r194, %r197;
	add.s32 	%r199, %r198, 6615241;
	add.s32 	%r200, %r194, 123456789;
	st.global.v2.u32 	[%rd2], {%r199, %r200};
	xor.b32  	%r201, %r194, 362436069;
	add.s32 	%r202, %r197, 521288629;
	st.global.v2.u32 	[%rd2+8], {%r201, %r202};
	xor.b32  	%r203, %r197, 88675123;
	add.s32 	%r204, %r194, 5783321;
	st.global.v2.u32 	[%rd2+16], {%r203, %r204};
	setp.eq.s32 	%p1, %r191, 0;
	@%p1 bra 	$L__BB4_42;
	mov.b32 	%r325, 0;
$L__BB4_2:
	and.b64  	%rd4, %rd18, 3;
	setp.eq.s64 	%p2, %rd4, 0;
	@%p2 bra 	$L__BB4_41;
	mul.wide.u32 	%rd12, %r325, 3200;
	mov.u64 	%rd13, precalc_xorwow_matrix;
	add.s64 	%rd5, %rd13, %rd12;
	cvt.u32.u64 	%r2, %rd4;
	mov.b32 	%r326, 0;
$L__BB4_4:
	mov.b32 	%r339, 0;
	mov.u32 	%r340, %r339;
	mov.u32 	%r341, %r339;
	mov.u32 	%r342, %r339;
	mov.u32 	%r343, %r339;
	mov.u32 	%r332, %r339;
$L__BB4_5:
	mul.wide.u32 	%rd14, %r332, 4;
	add.s64 	%rd15, %rd2, %rd14;
	ld.global.u32 	%r10, [%rd15+4];
	shl.b32 	%r11, %r332, 5;
	mov.b32 	%r338, 0;
$L__BB4_6:
	.pragma "nounroll";
	shr.u32 	%r209, %r10, %r338;
	and.b32  	%r210, %r209, 1;
	setp.eq.b32 	%p3, %r210, 1;
	not.pred 	%p4, %p3;
	add.s32 	%r211, %r11, %r338;
	mul.lo.s32 	%r212, %r211, 5;
	mul.wide.u32 	%rd16, %r212, 4;
	add.s64 	%rd6, %rd5, %rd16;
	@%p4 bra 	$L__BB4_8;
	ld.global.u32 	%r213, [%rd6];
	xor.b32  	%r343, %r343, %r213;
	ld.global.u32 	%r214, [%rd6+4];
	xor.b32  	%r342, %r342, %r214;
	ld.global.u32 	%r215, [%rd6+8];
	xor.b32  	%r341, %r341, %r215;
	ld.global.u32 	%r216, [%rd6+12];
	xor.b32  	%r340, %r340, %r216;
	ld.global.u32 	%r217, [%rd6+16];
	xor.b32  	%r339, %r339, %r217;
$L__BB4_8:
	and.b32  	%r219, %r209, 2;
	setp.eq.s32 	%p5, %r219, 0;
	@%p5 bra 	$L__BB4_10;
	ld.global.u32 	%r220, [%rd6+20];
	xor.b32  	%r343, %r343, %r220;
	ld.global.u32 	%r221, [%rd6+24];
	xor.b32  	%r342, %r342, %r221;
	ld.global.u32 	%r222, [%rd6+28];
	xor.b32  	%r341, %r341, %r222;
	ld.global.u32 	%r223, [%rd6+32];
	xor.b32  	%r340, %r340, %r223;
	ld.global.u32 	%r224, [%rd6+36];
	xor.b32  	%r339, %r339, %r224;
$L__BB4_10:
	and.b32  	%r226, %r209, 4;
	setp.eq.s32 	%p6, %r226, 0;
	@%p6 bra 	$L__BB4_12;
	ld.global.u32 	%r227, [%rd6+40];
	xor.b32  	%r343, %r343, %r227;
	ld.global.u32 	%r228, [%rd6+44];
	xor.b32  	%r342, %r342, %r228;
	ld.global.u32 	%r229, [%rd6+48];
	xor.b32  	%r341, %r341, %r229;
	ld.global.u32 	%r230, [%rd6+52];
	xor.b32  	%r340, %r340, %r230;
	ld.global.u32 	%r231, [%rd6+56];
	xor.b32  	%r339, %r339, %r231;
$L__BB4_12:
	and.b32  	%r233, %r209, 8;
	setp.eq.s32 	%p7, %r233, 0;
	@%p7 bra 	$L__BB4_14;
	ld.global.u32 	%r234, [%rd6+60];
	xor.b32  	%r343, %r343, %r234;
	ld.global.u32 	%r235, [%rd6+64];
	xor.b32  	%r342, %r342, %r235;
	ld.global.u32 	%r236, [%rd6+68];
	xor.b32  	%r341, %r341, %r236;
	ld.global.u32 	%r237, [%rd6+72];
	xor.b32  	%r340, %r340, %r237;
	ld.global.u32 	%r238, [%rd6+76];
	xor.b32  	%r339, %r339, %r238;
$L__BB4_14:
	and.b32  	%r240, %r209, 16;
	setp.eq.s32 	%p8, %r240, 0;
	@%p8 bra 	$L__BB4_16;
	ld.global.u32 	%r241, [%rd6+80];
	xor.b32  	%r343, %r343, %r241;
	ld.global.u32 	%r242, [%rd6+84];
	xor.b32  	%r342, %r342, %r242;
	ld.global.u32 	%r243, [%rd6+88];
	xor.b32  	%r341, %r341, %r243;
	ld.global.u32 	%r244, [%rd6+92];
	xor.b32  	%r340, %r340, %r244;
	ld.global.u32 	%r245, [%rd6+96];
	xor.b32  	%r339, %r339, %r245;
$L__BB4_16:
	and.b32  	%r247, %r209, 32;
	setp.eq.s32 	%p9, %r247, 0;
	@%p9 bra 	$L__BB4_18;
	ld.global.u32 	%r248, [%rd6+100];
	xor.b32  	%r343, %r343, %r248;
	ld.global.u32 	%r249, [%rd6+104];
	xor.b32  	%r342, %r342, %r249;
	ld.global.u32 	%r250, [%rd6+108];
	xor.b32  	%r341, %r341, %r250;
	ld.global.u32 	%r251, [%rd6+112];
	xor.b32  	%r340, %r340, %r251;
	ld.global.u32 	%r252, [%rd6+116];
	xor.b32  	%r339, %r339, %r252;
$L__BB4_18:
	and.b32  	%r254, %r209, 64;
	setp.eq.s32 	%p10, %r254, 0;
	@%p10 bra 	$L__BB4_20;
	ld.global.u32 	%r255, [%rd6+120];
	xor.b32  	%r343, %r343, %r255;
	ld.global.u32 	%r256, [%rd6+124];
	xor.b32  	%r342, %r342, %r256;
	ld.global.u32 	%r257, [%rd6+128];
	xor.b32  	%r341, %r341, %r257;
	ld.global.u32 	%r258, [%rd6+132];
	xor.b32  	%r340, %r340, %r258;
	ld.global.u32 	%r259, [%rd6+136];
	xor.b32  	%r339, %r339, %r259;
$L__BB4_20:
	and.b32  	%r261, %r209, 128;
	setp.eq.s32 	%p11, %r261, 0;
	@%p11 bra 	$L__BB4_22;
	ld.global.u32 	%r262, [%rd6+140];
	xor.b32  	%r343, %r343, %r262;
	ld.global.u32 	%r263, [%rd6+144];
	xor.b32  	%r342, %r342, %r263;
	ld.global.u32 	%r264, [%rd6+148];
	xor.b32  	%r341, %r341, %r264;
	ld.global.u32 	%r265, [%rd6+152];
	xor.b32  	%r340, %r340, %r265;
	ld.global.u32 	%r266, [%rd6+156];
	xor.b32  	%r339, %r339, %r266;
$L__BB4_22:
	and.b32  	%r268, %r209, 256;
	setp.eq.s32 	%p12, %r268, 0;
	@%p12 bra 	$L__BB4_24;
	ld.global.u32 	%r269, [%rd6+160];
	xor.b32  	%r343, %r343, %r269;
	ld.global.u32 	%r270, [%rd6+164];
	xor.b32  	%r342, %r342, %r270;
	ld.global.u32 	%r271, [%rd6+168];
	xor.b32  	%r341, %r341, %r271;
	ld.global.u32 	%r272, [%rd6+172];
	xor.b32  	%r340, %r340, %r272;
	ld.global.u32 	%r273, [%rd6+176];
	xor.b32  	%r339, %r339, %r273;
$L__BB4_24:
	and.b32  	%r275, %r209, 512;
	setp.eq.s32 	%p13, %r275, 0;
	@%p13 bra 	$L__BB4_26;
	ld.global.u32 	%r276, [%rd6+180];
	xor.b32  	%r343, %r343, %r276;
	ld.global.u32 	%r277, [%rd6+184];
	xor.b32  	%r342, %r342, %r277;
	ld.global.u32 	%r278, [%rd6+188];
	xor.b32  	%r341, %r341, %r278;
	ld.global.u32 	%r279, [%rd6+192];
	xor.b32  	%r340, %r340, %r279;
	ld.global.u32 	%r280, [%rd6+196];
	xor.b32  	%r339, %r339, %r280;
$L__BB4_26:
	and.b32  	%r282, %r209, 1024;
	setp.eq.s32 	%p14, %r282, 0;
	@%p14 bra 	$L__BB4_28;
	ld.global.u32 	%r283, [%rd6+200];
	xor.b32  	%r343, %r343, %r283;
	ld.global.u32 	%r284, [%rd6+204];
	xor.b32  	%r342, %r342, %r284;
	ld.global.u32 	%r285, [%rd6+208];
	xor.b32  	%r341, %r341, %r285;
	ld.global.u32 	%r286, [%rd6+212];
	xor.b32  	%r340, %r340, %r286;
	ld.global.u32 	%r287, [%rd6+216];
	xor.b32  	%r339, %r339, %r287;
$L__BB4_28:
	and.b32  	%r289, %r209, 2048;
	setp.eq.s32 	%p15, %r289, 0;
	@%p15 bra 	$L__BB4_30;
	ld.global.u32 	%r290, [%rd6+220];
	xor.b32  	%r343, %r343, %r290;
	ld.global.u32 	%r291, [%rd6+224];
	xor.b32  	%r342, %r342, %r291;
	ld.global.u32 	%r292, [%rd6+228];
	xor.b32  	%r341, %r341, %r292;
	ld.global.u32 	%r293, [%rd6+232];
	xor.b32  	%r340, %r340, %r293;
	ld.global.u32 	%r294, [%rd6+236];
	xor.b32  	%r339, %r339, %r294;
$L__BB4_30:
	and.b32  	%r296, %r209, 4096;
	setp.eq.s32 	%p16, %r296, 0;
	@%p16 bra 	$L__BB4_32;
	ld.global.u32 	%r297, [%rd6+240];
	xor.b32  	%r343, %r343, %r297;
	ld.global.u32 	%r298, [%rd6+244];
	xor.b32  	%r342, %r342, %r298;
	ld.global.u32 	%r299, [%rd6+248];
	xor.b32  	%r341, %r341, %r299;
	ld.global.u32 	%r300, [%rd6+252];
	xor.b32  	%r340, %r340, %r300;
	ld.global.u32 	%r301, [%rd6+256];
	xor.b32  	%r339, %r339, %r301;
$L__BB4_32:
	and.b32  	%r303, %r209, 8192;
	setp.eq.s32 	%p17, %r303, 0;
	@%p17 bra 	$L__BB4_34;
	ld.global.u32 	%r304, [%rd6+260];
	xor.b32  	%r343, %r343, %r304;
	ld.global.u32 	%r305, [%rd6+264];
	xor.b32  	%r342, %r342, %r305;
	ld.global.u32 	%r306, [%rd6+268];
	xor.b32  	%r341, %r341, %r306;
	ld.global.u32 	%r307, [%rd6+272];
	xor.b32  	%r340, %r340, %r307;
	ld.global.u32 	%r308, [%rd6+276];
	xor.b32  	%r339, %r339, %r308;
$L__BB4_34:
	and.b32  	%r310, %r209, 16384;
	setp.eq.s32 	%p18, %r310, 0;
	@%p18 bra 	$L__BB4_36;
	ld.global.u32 	%r311, [%rd6+280];
	xor.b32  	%r343, %r343, %r311;
	ld.global.u32 	%r312, [%rd6+284];
	xor.b32  	%r342, %r342, %r312;
	ld.global.u32 	%r313, [%rd6+288];
	xor.b32  	%r341, %r341, %r313;
	ld.global.u32 	%r314, [%rd6+292];
	xor.b32  	%r340, %r340, %r314;
	ld.global.u32 	%r315, [%rd6+296];
	xor.b32  	%r339, %r339, %r315;
$L__BB4_36:
	and.b32  	%r317, %r209, 32768;
	setp.eq.s32 	%p19, %r317, 0;
	@%p19 bra 	$L__BB4_38;
	ld.global.u32 	%r318, [%rd6+300];
	xor.b32  	%r343, %r343, %r318;
	ld.global.u32 	%r319, [%rd6+304];
	xor.b32  	%r342, %r342, %r319;
	ld.global.u32 	%r320, [%rd6+308];
	xor.b32  	%r341, %r341, %r320;
	ld.global.u32 	%r321, [%rd6+312];
	xor.b32  	%r340, %r340, %r321;
	ld.global.u32 	%r322, [%rd6+316];
	xor.b32  	%r339, %r339, %r322;
$L__BB4_38:
	add.s32 	%r338, %r338, 16;
	setp.ne.s32 	%p20, %r338, 32;
	@%p20 bra 	$L__BB4_6;
	mad.lo.s32 	%r323, %r332, -31, %r11;
	add.s32 	%r332, %r323, 1;
	setp.ne.s32 	%p21, %r332, 5;
	@%p21 bra 	$L__BB4_5;
	st.global.u32 	[%rd2+4], %r343;
	st.global.u32 	[%rd2+8], %r342;
	st.global.u32 	[%rd2+12], %r341;
	st.global.u32 	[%rd2+16], %r340;
	st.global.u32 	[%rd2+20], %r339;
	add.s32 	%r326, %r326, 1;
	setp.lt.u32 	%p22, %r326, %r2;
	@%p22 bra 	$L__BB4_4;
$L__BB4_41:
	shr.u64 	%rd7, %rd18, 2;
	add.s32 	%r325, %r325, 1;
	setp.gt.u64 	%p23, %rd18, 3;
	mov.u64 	%rd18, %rd7;
	@%p23 bra 	$L__BB4_2;
$L__BB4_42:
	mov.b32 	%r324, 0;
	st.global.v2.u32 	[%rd2+24], {%r324, %r324};
	st.global.u32 	[%rd2+32], %r324;
	mov.b64 	%rd17, 0;
	st.global.u64 	[%rd2+40], %rd17;
	ret;

}


// ===== COMPILED SASS (sm_100) =====

	.target	sm_100

	.elftype	@"ET_EXEC"


//--------------------- .note.nv.tkinfo           --------------------------
	.section	.note.nv.tkinfo,"",@"SHT_NOTE"
	.sectionflags	@"SHF_NOTE_NV_TKINFO"
	.tkinfo
        /*0018*/ 	.word	0x00000002
        /*0030*/ 	.string	""
        /*0030*/ 	.string	"ptxas"
        /*0030*/ 	.string	"Cuda compilation tools, release 13.0, V13.0.88"
        /*0030*/ 	.string	"Build cuda_13.0.r13.0/compiler.36424714_0"
        /*0030*/ 	.string	"-arch sm_100 -m 64 "



//--------------------- .note.nv.cuinfo           --------------------------
	.section	.note.nv.cuinfo,"",@"SHT_NOTE"
	.sectionflags	@"SHF_NOTE_NV_CUINFO"
        /*0018*/ 	.short	0x0002
        /*001a*/ 	.short	0x0064
        /*001c*/ 	.short	0x0082
	.zero		2


//--------------------- .nv.info                  --------------------------
	.section	.nv.info,"",@"SHT_CUDA_INFO"
	.align	4


	//----- nvinfo : EIATTR_REGCOUNT
	.align		4
        /*0000*/ 	.byte	0x04, 0x2f
        /*0002*/ 	.short	(.L_16 - .L_15)
	.align		4
.L_15:
        /*0004*/ 	.word	index@(_Z6uniquePi)
        /*0008*/ 	.word	0x00000018


	//----- nvinfo : EIATTR_FRAME_SIZE
	.align		4
.L_16:
        /*000c*/ 	.byte	0x04, 0x11
        /*000e*/ 	.short	(.L_18 - .L_17)
	.align		4
.L_17:
        /*0010*/ 	.word	index@(_Z6uniquePi)
        /*0014*/ 	.word	0x00000008


	//----- nvinfo : EIATTR_REGCOUNT
	.align		4
.L_18:
        /*0018*/ 	.byte	0x04, 0x2f
        /*001a*/ 	.short	(.L_20 - .L_19)
	.align		4
.L_19:
        /*001c*/ 	.word	index@(_Z20monteCarloStep_blackPiS_P17curandStateXORWOW)
        /*0020*/ 	.word	0x0000001c


	//----- nvinfo : EIATTR_FRAME_SIZE
	.align		4
.L_20:
        /*0024*/ 	.byte	0x04, 0x11
        /*0026*/ 	.short	(.L_22 - .L_21)
	.align		4
.L_21:
        /*0028*/ 	.word	index@(_Z20monteCarloStep_blackPiS_P17curandStateXORWOW)
        /*002c*/ 	.word	0x00000000


	//----- nvinfo : EIATTR_REGCOUNT
	.align		4
.L_22:
        /*0030*/ 	.byte	0x04, 0x2f
        /*0032*/ 	.short	(.L_24 - .L_23)
	.align		4
.L_23:
        /*0034*/ 	.word	index@(_Z20monteCarloStep_whitePiS_P17curandStateXORWOW)
        /*0038*/ 	.word	0x0000001c


	//----- nvinfo : EIATTR_FRAME_SIZE
	.align		4
.L_24:
        /*003c*/ 	.byte	0x04, 0x11
        /*003e*/ 	.short	(.L_26 - .L_25)
	.align		4
.L_25:
        /*0040*/ 	.word	index@(_Z20monteCarloStep_whitePiS_P17curandStateXORWOW)
        /*0044*/ 	.word	0x00000000


	//----- nvinfo : EIATTR_REGCOUNT
	.align		4
.L_26:
        /*0048*/ 	.byte	0x04, 0x2f
        /*004a*/ 	.short	(.L_28 - .L_27)
	.align		4
.L_27:
        /*004c*/ 	.word	index@(_Z14setup_kernel_bP17curandStateXORWOWy)
        /*0050*/ 	.word	0x0000001f


	//----- nvinfo : EIATTR_FRAME_SIZE
	.align		4
.L_28:
        /*0054*/ 	.byte	0x04, 0x11
        /*0056*/ 	.short	(.L_30 - .L_29)
	.align		4
.L_29:
        /*0058*/ 	.word	index@(_Z14setup_kernel_bP17curandStateXORWOWy)
        /*005c*/ 	.word	0x00000000


	//----- nvinfo : EIATTR_REGCOUNT
	.align		4
.L_30:
        /*0060*/ 	.byte	0x04, 0x2f
        /*0062*/ 	.short	(.L_32 - .L_31)
	.align		4
.L_31:
        /*0064*/ 	.word	index@(_Z14setup_kernel_wP17curandStateXORWOWy)
        /*0068*/ 	.word	0x0000001f


	//----- nvinfo : EIATTR_FRAME_SIZE
	.align		4
.L_32:
        /*006c*/ 	.byte	0x04, 0x11
        /*006e*/ 	.short	(.L_34 - .L_33)
	.align		4
.L_33:
        /*0070*/ 	.word	index@(_Z14setup_kernel_wP17curandStateXORWOWy)
        /*0074*/ 	.word	0x00000000


	//----- nvinfo : EIATTR_MIN_STACK_SIZE
	.align		4
.L_34:
        /*0078*/ 	.byte	0x04, 0x12
        /*007a*/ 	.short	(.L_36 - .L_35)
	.align		4
.L_35:
        /*007c*/ 	.word	index@(_Z14setup_kernel_wP17curandStateXORWOWy)
        /*0080*/ 	.word	0x00000000


	//----- nvinfo : EIATTR_MIN_STACK_SIZE
	.align		4
.L_36:
        /*0084*/ 	.byte	0x04, 0x12
        /*0086*/ 	.short	(.L_38 - .L_37)
	.align		4
.L_37:
        /*0088*/ 	.word	index@(_Z14setup_kernel_bP17curandStateXORWOWy)
        /*008c*/ 	.word	0x00000000


	//----- nvinfo : EIATTR_MIN_STACK_SIZE
	.align		4
.L_38:
        /*0090*/ 	.byte	0x04, 0x12
        /*0092*/ 	.short	(.L_40 - .L_39)
	.align		4
.L_39:
        /*0094*/ 	.word	index@(_Z20monteCarloStep_whitePiS_P17curandStateXORWOW)
        /*0098*/ 	.word	0x00000000


	//----- nvinfo : EIATTR_MIN_STACK_SIZE
	.align		4
.L_40:
        /*009c*/ 	.byte	0x04, 0x12
        /*009e*/ 	.short	(.L_42 - .L_41)
	.align		4
.L_41:
        /*00a0*/ 	.word	index@(_Z20monteCarloStep_blackPiS_P17curandStateXORWOW)
        /*00a4*/ 	.word	0x00000000


	//----- nvinfo : EIATTR_MIN_STACK_SIZE
	.align		4
.L_42:
        /*00a8*/ 	.byte	0x04, 0x12
        /*00aa*/ 	.short	(.L_44 - .L_43)
	.align		4
.L_43:
        /*00ac*/ 	.word	index@(_Z6uniquePi)
        /*00b0*/ 	.word	0x00000008
.L_44:


//--------------------- .nv.compat                --------------------------
	.section	.nv.compat,"",@"SHT_CUDA_COMPAT_INFO"
	.align	4
        /*0000*/ 	.byte	0x02, 0x09, 0x00, 0x00, 0x02, 0x02, 0x01, 0x00, 0x02, 0x05, 0x05, 0x00, 0x03, 0x07, 0x01, 0x01
        /*0010*/ 	.byte	0x02, 0x03, 0x00, 0x00, 0x02, 0x06, 0x01, 0x00, 0x04, 0x0b, 0x08, 0x00, 0x09, 0x00, 0x00, 0x00
        /*0020*/ 	.byte	0x00, 0x00, 0x00, 0x00


//--------------------- .nv.info._Z14setup_kernel_wP17curandStateXORWOWy --------------------------
	.section	.nv.info._Z14setup_kernel_wP17curandStateXORWOWy,"",@"SHT_CUDA_INFO"
	.sectionflags	@""
	.align	4


	//----- nvinfo : EIATTR_CUDA_API_VERSION
	.align		4
        /*0000*/ 	.byte	0x04, 0x37
        /*0002*/ 	.short	(.L_46 - .L_45)
.L_45:
        /*0004*/ 	.word	0x00000082


	//----- nvinfo : EIATTR_KPARAM_INFO
	.align		4
.L_46:
        /*0008*/ 	.byte	0x04, 0x17
        /*000a*/ 	.short	(.L_48 - .L_47)
.L_47:
        /*000c*/ 	.word	0x00000000
        /*0010*/ 	.short	0x0001
        /*0012*/ 	.short	0x0008
        /*0014*/ 	.byte	0x00, 0xf0, 0x21, 0x00


	//----- nvinfo : EIATTR_KPARAM_INFO
	.align		4
.L_48:
        /*0018*/ 	.byte	0x04, 0x17
        /*001a*/ 	.short	(.L_50 - .L_49)
.L_49:
        /*001c*/ 	.word	0x00000000
        /*0020*/ 	.short	0x0000
        /*0022*/ 	.short	0x0000
        /*0024*/ 	.byte	0x00, 0xf5, 0x21, 0x00


	//----- nvinfo : EIATTR_SPARSE_MMA_MASK
	.align		4
.L_50:
        /*0028*/ 	.byte	0x03, 0x50
        /*002a*/ 	.short	0x0000


	//----- nvinfo : EIATTR_MAXREG_COUNT
	.align		4
        /*002c*/ 	.byte	0x03, 0x1b
        /*002e*/ 	.short	0x00ff


	//----- nvinfo : EIATTR_MERCURY_ISA_VERSION
	.align		4
        /*0030*/ 	.byte	0x03, 0x5f
        /*0032*/ 	.short	0x0101


	//----- nvinfo : EIATTR_VRC_CTA_INIT_COUNT
	.align		4
        /*0034*/ 	.byte	0x02, 0x4a
	.zero		1
	.zero		1


	//----- nvinfo : EIATTR_EXIT_INSTR_OFFSETS
	.align		4
        /*0038*/ 	.byte	0x04, 0x1c
        /*003a*/ 	.short	(.L_52 - .L_51)


	//   ....[0]....
.L_51:
        /*003c*/ 	.word	0x00000f30


	//----- nvinfo : EIATTR_CRS_STACK_SIZE
	.align		4
.L_52:
        /*0040*/ 	.byte	0x04, 0x1e
        /*0042*/ 	.short	(.L_54 - .L_53)
.L_53:
        /*0044*/ 	.word	0x00000000


	//----- nvinfo : EIATTR_CBANK_PARAM_SIZE
	.align		4
.L_54:
        /*0048*/ 	.byte	0x03, 0x19
        /*004a*/ 	.short	0x0010


	//----- nvinfo : EIATTR_PARAM_CBANK
	.align		4
        /*004c*/ 	.byte	0x04, 0x0a
        /*004e*/ 	.short	(.L_56 - .L_55)
	.align		4
.L_55:
        /*0050*/ 	.word	index@(.nv.constant0._Z14setup_kernel_wP17curandStateXORWOWy)
        /*0054*/ 	.short	0x0380
        /*0056*/ 	.short	0x0010


	//----- nvinfo : EIATTR_SW_WAR
	.align		4
.L_56:
        /*0058*/ 	.byte	0x04, 0x36
        /*005a*/ 	.short	(.L_58 - .L_57)
.L_57:
        /*005c*/ 	.word	0x00000008
.L_58:


//--------------------- .nv.info._Z14setup_kernel_bP17curandStateXORWOWy --------------------------
	.section	.nv.info._Z14setup_kernel_bP17curandStateXORWOWy,"",@"SHT_CUDA_INFO"
	.sectionflags	@""
	.align	4


	//----- nvinfo : EIATTR_CUDA_API_VERSION
	.align		4
        /*0000*/ 	.byte	0x04, 0x37
        /*0002*/ 	.short	(.L_60 - .L_59)
.L_59:
        /*0004*/ 	.word	0x00000082


	//----- nvinfo : EIATTR_KPARAM_INFO
	.align		4
.L_60:
        /*0008*/ 	.byte	0x04, 0x17
        /*000a*/ 	.short	(.L_62 - .L_61)
.L_61:
        /*000c*/ 	.word	0x00000000
        /*0010*/ 	.short	0x0001
        /*0012*/ 	.short	0x0008
        /*0014*/ 	.byte	0x00, 0xf0, 0x21, 0x00


	//----- nvinfo : EIATTR_KPARAM_INFO
	.align		4
.L_62:
        /*0018*/ 	.byte	0x04, 0x17
        /*001a*/ 	.short	(.L_64 - .L_63)
.L_63:
        /*001c*/ 	.word	0x00000000
        /*0020*/ 	.short	0x0000
        /*0022*/ 	.short	0x0000
        /*0024*/ 	.byte	0x00, 0xf5, 0x21, 0x00


	//----- nvinfo : EIATTR_SPARSE_MMA_MASK
	.align		4
.L_64:
        /*0028*/ 	.byte	0x03, 0x50
        /*002a*/ 	.short	0x0000


	//----- nvinfo : EIATTR_MAXREG_COUNT
	.align		4
        /*002c*/ 	.byte	0x03, 0x1b
        /*002e*/ 	.short	0x00ff


	//----- nvinfo : EIATTR_MERCURY_ISA_VERSION
	.align		4
        /*0030*/ 	.byte	0x03, 0x5f
        /*0032*/ 	.short	0x0101


	//----- nvinfo : EIATTR_VRC_CTA_INIT_COUNT
	.align		4
        /*0034*/ 	.byte	0x02, 0x4a
	.zero		1
	.zero		1


	//----- nvinfo : EIATTR_EXIT_INSTR_OFFSETS
	.align		4
        /*0038*/ 	.byte	0x04, 0x1c
        /*003a*/ 	.short	(.L_66 - .L_65)


	//   ....[0]....
.L_65:
        /*003c*/ 	.word	0x00000f30


	//----- nvinfo : EIATTR_CRS_STACK_SIZE
	.align		4
.L_66:
        /*0040*/ 	.byte	0x04, 0x1e
        /*0042*/ 	.short	(.L_68 - .L_67)
.L_67:
        /*0044*/ 	.word	0x00000000


	//----- nvinfo : EIATTR_CBANK_PARAM_SIZE
	.align		4
.L_68:
        /*0048*/ 	.byte	0x03, 0x19
        /*004a*/ 	.short	0x0010


	//----- nvinfo : EIATTR_PARAM_CBANK
	.align		4
        /*004c*/ 	.byte	0x04, 0x0a
        /*004e*/ 	.short	(.L_70 - .L_69)
	.align		4
.L_69:
        /*0050*/ 	.word	index@(.nv.constant0._Z14setup_kernel_bP17curandStateXORWOWy)
        /*0054*/ 	.short	0x0380
        /*0056*/ 	.short	0x0010


	//----- nvinfo : EIATTR_SW_WAR
	.align		4
.L_70:
        /*0058*/ 	.byte	0x04, 0x36
        /*005a*/ 	.short	(.L_72 - .L_71)
.L_71:
        /*005c*/ 	.word	0x00000008
.L_72:


//--------------------- .nv.info._Z20monteCarloStep_whitePiS_P17curandStateXORWOW --------------------------
	.section	.nv.info._Z20monteCarloStep_whitePiS_P17curandStateXORWOW,"",@"SHT_CUDA_INFO"
	.sectionflags	@""
	.align	4


	//----- nvinfo : EIATTR_CUDA_API_VERSION
	.align		4
        /*0000*/ 	.byte	0x04, 0x37
        /*0002*/ 	.short	(.L_74 - .L_73)
.L_73:
        /*0004*/ 	.word	0x00000082


	//----- nvinfo : EIATTR_KPARAM_INFO
	.align		4
.L_74:
        /*0008*/ 	.byte	0x04, 0x17
        /*000a*/ 	.short	(.L_76 - .L_75)
.L_75:
        /*000c*/ 	.word	0x00000000
        /*0010*/ 	.short	0x0002
        /*0012*/ 	.short	0x0010
        /*0014*/ 	.byte	0x00, 0xf5, 0x21, 0x00


	//----- nvinfo : EIATTR_KPARAM_INFO
	.align		4
.L_76:
        /*0018*/ 	.byte	0x04, 0x17
        /*001a*/ 	.short	(.L_78 - .L_77)
.L_77:
        /*001c*/ 	.word	0x00000000
        /*0020*/ 	.short	0x0001
        /*0022*/ 	.short	0x0008
        /*0024*/ 	.byte	0x00, 0xf5, 0x21, 0x00


	//----- nvinfo : EIATTR_KPARAM_INFO
	.align		4
.L_78:
        /*0028*/ 	.byte	0x04, 0x17
        /*002a*/ 	.short	(.L_80 - .L_79)
.L_79:
        /*002c*/ 	.word	0x00000000
        /*0030*/ 	.short	0x0000
        /*0032*/ 	.short	0x0000
        /*0034*/ 	.byte	0x00, 0xf5, 0x21, 0x00


	//----- nvinfo : EIATTR_SPARSE_MMA_MASK
	.align		4
.L_80:
        /*0038*/ 	.byte	0x03, 0x50
        /*003a*/ 	.short	0x0000


	//----- nvinfo : EIATTR_MAXREG_COUNT
	.align		4
        /*003c*/ 	.byte	0x03, 0x1b
        /*003e*/ 	.short	0x00ff


	//----- nvinfo : EIATTR_MERCURY_ISA_VERSION
	.align		4
        /*0040*/ 	.byte	0x03, 0x5f
        /*0042*/ 	.short	0x0101


	//----- nvinfo : EIATTR_VRC_CTA_INIT_COUNT
	.align		4
        /*0044*/ 	.byte	0x02, 0x4a
	.zero		1
	.zero		1


	//----- nvinfo : EIATTR_EXIT_INSTR_OFFSETS
	.align		4
        /*0048*/ 	.byte	0x04, 0x1c
        /*004a*/ 	.short	(.L_82 - .L_81)


	//   ....[0]....
.L_81:
        /*004c*/ 	.word	0x000000c0


	//   ....[1]....
        /*0050*/ 	.word	0x00000a40


	//----- nvinfo : EIATTR_CRS_STACK_SIZE
	.align		4
.L_82:
        /*0054*/ 	.byte	0x04, 0x1e
        /*0056*/ 	.short	(.L_84 - .L_83)
.L_83:
        /*0058*/ 	.word	0x00000000


	//----- nvinfo : EIATTR_CBANK_PARAM_SIZE
	.align		4
.L_84:
        /*005c*/ 	.byte	0x03, 0x19
        /*005e*/ 	.short	0x0018


	//----- nvinfo : EIATTR_PARAM_CBANK
	.align		4
        /*0060*/ 	.byte	0x04, 0x0a
        /*0062*/ 	.short	(.L_86 - .L_85)
	.align		4
.L_85:
        /*0064*/ 	.word	index@(.nv.constant0._Z20monteCarloStep_whitePiS_P17curandStateXORWOW)
        /*0068*/ 	.short	0x0380
        /*006a*/ 	.short	0x0018


	//----- nvinfo : EIATTR_SW_WAR
	.align		4
.L_86:
        /*006c*/ 	.byte	0x04, 0x36
        /*006e*/ 	.short	(.L_88 - .L_87)
.L_87:
        /*0070*/ 	.word	0x00000008
.L_88:


//--------------------- .nv.info._Z20monteCarloStep_blackPiS_P17curandStateXORWOW --------------------------
	.section	.nv.info._Z20monteCarloStep_blackPiS_P17curandStateXORWOW,"",@"SHT_CUDA_INFO"
	.sectionflags	@""
	.align	4


	//----- nvinfo : EIATTR_CUDA_API_VERSION
	.align		4
        /*0000*/ 	.byte	0x04, 0x37
        /*0002*/ 	.short	(.L_90 - .L_89)
.L_89:
        /*0004*/ 	.word	0x00000082


	//----- nvinfo : EIATTR_KPARAM_INFO
	.align		4
.L_90:
        /*0008*/ 	.byte	0x04, 0x17
        /*000a*/ 	.short	(.L_92 - .L_91)
.L_91:
        /*000c*/ 	.word	0x00000000
        /*0010*/ 	.short	0x0002
        /*0012*/ 	.short	0x0010
        /*0014*/ 	.byte	0x00, 0xf5, 0x21, 0x00


	//----- nvinfo : EIATTR_KPARAM_INFO
	.align		4
.L_92:
        /*0018*/ 	.byte	0x04, 0x17
        /*001a*/ 	.short	(.L_94 - .L_93)
.L_93:
        /*001c*/ 	.word	0x00000000
        /*0020*/ 	.short	0x0001
        /*0022*/ 	.short	0x0008
        /*0024*/ 	.byte	0x00, 0xf5, 0x21, 0x00


	//----- nvinfo : EIATTR_KPARAM_INFO
	.align		4
.L_94:
        /*0028*/ 	.byte	0x04, 0x17
        /*002a*/ 	.short	(.L_96 - .L_95)
.L_95:
        /*002c*/ 	.word	0x00000000
        /*0030*/ 	.short	0x0000
        /*0032*/ 	.short	0x0000
        /*0034*/ 	.byte	0x00, 0xf5, 0x21, 0x00


	//----- nvinfo : EIATTR_SPARSE_MMA_MASK
	.align		4
.L_96:
        /*0038*/ 	.byte	0x03, 0x50
        /*003a*/ 	.short	0x0000


	//----- nvinfo : EIATTR_MAXREG_COUNT
	.align		4
        /*003c*/ 	.byte	0x03, 0x1b
        /*003e*/ 	.short	0x00ff


	//----- nvinfo : EIATTR_MERCURY_ISA_VERSION
	.align		4
        /*0040*/ 	.byte	0x03, 0x5f
        /*0042*/ 	.short	0x0101


	//----- nvinfo : EIATTR_VRC_CTA_INIT_COUNT
	.align		4
        /*0044*/ 	.byte	0x02, 0x4a
	.zero		1
	.zero		1


	//----- nvinfo : EIATTR_EXIT_INSTR_OFFSETS
	.align		4
        /*0048*/ 	.byte	0x04, 0x1c
        /*004a*/ 	.short	(.L_98 - .L_97)


	//   ....[0]....
.L_97:
        /*004c*/ 	.word	0x000000c0


	//   ....[1]....
        /*0050*/ 	.word	0x00000a30


	//----- nvinfo : EIATTR_CRS_STACK_SIZE
	.align		4
.L_98:
        /*0054*/ 	.byte	0x04, 0x1e
        /*0056*/ 	.short	(.L_100 - .L_99)
.L_99:
        /*0058*/ 	.word	0x00000000


	//----- nvinfo : EIATTR_CBANK_PARAM_SIZE
	.align		4
.L_100:
        /*005c*/ 	.byte	0x03, 0x19
        /*005e*/ 	.short	0x0018


	//----- nvinfo : EIATTR_PARAM_CBANK
	.align		4
        /*0060*/ 	.byte	0x04, 0x0a
        /*0062*/ 	.short	(.L_102 - .L_101)
	.align		4
.L_101:
        /*0064*/ 	.word	index@(.nv.constant0._Z20monteCarloStep_blackPiS_P17curandStateXORWOW)
        /*0068*/ 	.short	0x0380
        /*006a*/ 	.short	0x0018


	//----- nvinfo : EIATTR_SW_WAR
	.align		4
.L_102:
        /*006c*/ 	.byte	0x04, 0x36
        /*006e*/ 	.short	(.L_104 - .L_103)
.L_103:
        /*0070*/ 	.word	0x00000008
.L_104:


//--------------------- .nv.info._Z6uniquePi      --------------------------
	.section	.nv.info._Z6uniquePi,"",@"SHT_CUDA_INFO"
	.sectionflags	@""
	.align	4


	//----- nvinfo : EIATTR_CUDA_API_VERSION
	.align		4
        /*0000*/ 	.byte	0x04, 0x37
        /*0002*/ 	.short	(.L_106 - .L_105)
.L_105:
        /*0004*/ 	.word	0x00000082


	//----- nvinfo : EIATTR_KPARAM_INFO
	.align		4
.L_106:
        /*0008*/ 	.byte	0x04, 0x17
        /*000a*/ 	.short	(.L_108 - .L_107)
.L_107:
        /*000c*/ 	.word	0x00000000
        /*0010*/ 	.short	0x0000
        /*0012*/ 	.short	0x0000
        /*0014*/ 	.byte	0x00, 0xf5, 0x21, 0x00


	//----- nvinfo : EIATTR_SPARSE_MMA_MASK
	.align		4
.L_108:
        /*0018*/ 	.byte	0x03, 0x50
        /*001a*/ 	.short	0x0000


	//----- nvinfo : EIATTR_MAXREG_COUNT
	.align		4
        /*001c*/ 	.byte	0x03, 0x1b
        /*001e*/ 	.short	0x00ff


	//----- nvinfo : EIATTR_EXTERNS
	.align		4
        /*0020*/ 	.byte	0x04, 0x0f
        /*0022*/ 	.short	(.L_110 - .L_109)


	//   ....[0]....
	.align		4
.L_109:
        /*0024*/ 	.word	index@(vprintf)


	//----- nvinfo : EIATTR_MERCURY_ISA_VERSION
	.align		4
.L_110:
        /*0028*/ 	.byte	0x03, 0x5f
        /*002a*/ 	.short	0x0101


	//----- nvinfo : EIATTR_VRC_CTA_INIT_COUNT
	.align		4
        /*002c*/ 	.byte	0x02, 0x4a
	.zero		1
	.zero		1


	//----- nvinfo : EIATTR_SYSCALL_OFFSETS
	.align		4
        /*0030*/ 	.byte	0x04, 0x46
        /*0032*/ 	.short	(.L_112 - .L_111)


	//   ....[0]....
.L_111:
        /*0034*/ 	.word	0x00000120


	//----- nvinfo : EIATTR_EXIT_INSTR_OFFSETS
	.align		4
.L_112:
        /*0038*/ 	.byte	0x04, 0x1c
        /*003a*/ 	.short	(.L_114 - .L_113)


	//   ....[0]....
.L_113:
        /*003c*/ 	.word	0x00000130


	//----- nvinfo : EIATTR_CBANK_PARAM_SIZE
	.align		4
.L_114:
        /*0040*/ 	.byte	0x03, 0x19
        /*0042*/ 	.short	0x0008


	//----- nvinfo : EIATTR_PARAM_CBANK
	.align		4
        /*0044*/ 	.byte	0x04, 0x0a
        /*0046*/ 	.short	(.L_116 - .L_115)
	.align		4
.L_115:
        /*0048*/ 	.word	index@(.nv.constant0._Z6uniquePi)
        /*004c*/ 	.short	0x0380
        /*004e*/ 	.short	0x0008


	//----- nvinfo : EIATTR_SW_WAR
	.align		4
.L_116:
        /*0050*/ 	.byte	0x04, 0x36
        /*0052*/ 	.short	(.L_118 - .L_117)
.L_117:
        /*0054*/ 	.word	0x00000008
.L_118:


//--------------------- .nv.callgraph             --------------------------
	.section	.nv.callgraph,"",@"SHT_CUDA_CALLGRAPH"
	.align	4
	.sectionentsize	8
	.align		4
        /*0000*/ 	.word	0x00000000
	.align		4
        /*0004*/ 	.word	0xffffffff
	.align		4
        /*0008*/ 	.word	index@(_Z6uniquePi)
	.align		4
        /*000c*/ 	.word	index@(vprintf)
	.align		4
        /*0010*/ 	.word	0x00000000
	.align		4
        /*0014*/ 	.word	0xfffffffe
	.align		4
        /*0018*/ 	.word	0x00000000
	.align		4
        /*001c*/ 	.word	0xfffffffd
	.align		4
        /*0020*/ 	.word	0x00000000
	.align		4
        /*0024*/ 	.word	0xfffffffc


//--------------------- .nv.constant4             --------------------------
	.section	.nv.constant4,"a",@progbits
	.align	8
	.align		8
.nv.constant4:
        /*0000*/ 	.dword	precalc_xorwow_matrix
	.align		8
        /*0008*/ 	.dword	precalc_xorwow_offset_matrix
	.align		8
        /*0010*/ 	.dword	mrg32k3aM1
	.align		8
        /*0018*/ 	.dword	mrg32k3aM2
	.align		8
        /*0020*/ 	.dword	mrg32k3aM1SubSeq
	.align		8
        /*0028*/ 	.dword	mrg32k3aM2SubSeq
	.align		8
        /*0030*/ 	.dword	mrg32k3aM1Seq
	.align		8
        /*0038*/ 	.dword	mrg32k3aM2Seq
	.align		8
        /*0040*/ 	.dword	d_beta
	.align		8
        /*0048*/ 	.dword	$str
	.align		8
        /*0050*/ 	.dword	vprintf


//--------------------- .nv.constant3             --------------------------
	.section	.nv.constant3,"a",@progbits
	.align	8
.nv.constant3:
	.type		__cr_lgamma_table,@object
	.size		__cr_lgamma_table,(d_J - __cr_lgamma_table)
__cr_lgamma_table:
        /*0000*/ 	.byte	0x00, 0x00, 0x00, 0x00, 0x00, 0x00, 0x00, 0x00, 0x00, 0x00, 0x00, 0x00, 0x00, 0x00, 0x00, 0x00
        /*0010*/ 	.byte	0xef, 0x39, 0xfa, 0xfe, 0x42, 0x2e, 0xe6, 0x3f, 0x02, 0x20, 0x2a, 0xfa, 0x0b, 0xab, 0xfc, 0x3f
        /*0020*/ 	.byte	0xf9, 0x2c, 0x92, 0x7c, 0xa7, 0x6c, 0x09, 0x40, 0xc9, 0x79, 0x44, 0x3c, 0x64, 0x26, 0x13, 0x40
        /*0030*/ 	.byte	0xca, 0x01, 0xcf, 0x3a, 0x27, 0x51, 0x1a, 0x40, 0x30, 0xcc, 0x2d, 0xf3, 0xe1, 0x0c, 0x21, 0x40
        /*0040*/ 	.byte	0x0d, 0xb7, 0xfc, 0x82, 0x8e, 0x35, 0x25, 0x40
	.type		d_J,@object
	.size		d_J,(d_LX - d_J)
d_J:
        /*0048*/ 	.byte	0x01, 0x00, 0x00, 0x00
	.type		d_LX,@object
	.size		d_LX,(d_LY - d_LX)
d_LX:
        /*004c*/ 	.byte	0x00, 0x04, 0x00, 0x00
	.type		d_LY,@object
	.size		d_LY,(d_SubL - d_LY)
d_LY:
        /*0050*/ 	.byte	0x00, 0x04, 0x00, 0x00
	.type		d_SubL,@object
	.size		d_SubL,(.L_12 - d_SubL)
d_SubL:
        /*0054*/ 	.byte	0x00, 0x02, 0x00, 0x00
.L_12:


//--------------------- .text._Z14setup_kernel_wP17curandStateXORWOWy --------------------------
	.section	.text._Z14setup_kernel_wP17curandStateXORWOWy,"ax",@progbits
	.align	128
        .global         _Z14setup_kernel_wP17curandStateXORWOWy
        .type           _Z14setup_kernel_wP17curandStateXORWOWy,@function
        .size           _Z14setup_kernel_wP17curandStateXORWOWy,(.L_x_30 - _Z14setup_kernel_wP17curandStateXORWOWy)
        .other          _Z14setup_kernel_wP17curandStateXORWOWy,@"STO_CUDA_ENTRY STV_DEFAULT"
_Z14setup_kernel_wP17curandStateXORWOWy:
.text._Z14setup_kernel_wP17curandStateXORWOWy:
[----:B------:R-:W-:Y:S01]  /*0000*/  LDC R1, c[0x0][0x37c] ;  /* 0x0000df00ff017b82 */ /* 0x000fe20000000800 */
[----:B------:R-:W0:Y:S07]  /*0010*/  S2R R0, SR_TID.X ;  /* 0x0000000000007919 */ /* 0x000e2e0000002100 */
[----:B------:R-:W1:Y:S01]  /*0020*/  LDC.64 R10, c[0x0][0x388] ;  /* 0x0000e200ff0a7b82 */ /* 0x000e620000000a00 */
[----:B------:R-:W2:Y:S01]  /*0030*/  LDCU UR8, c[0x3][0x54] ;  /* 0x00c00a80ff0877ac */ /* 0x000ea20008000800 */
[----:B------:R-:W-:Y:S01]  /*0040*/  BSSY.RECONVERGENT B0, `(.L_x_0) ;  /* 0x00000eb000007945 */ /* 0x000fe20003800200 */
[----:B------:R-:W3:Y:S01]  /*0050*/  S2R R5, SR_TID.Y ;  /* 0x0000000000057919 */ /* 0x000ee20000002200 */
[----:B------:R-:W4:Y:S04]  /*0060*/  LDCU.64 UR4, c[0x0][0x358] ;  /* 0x00006b00ff0477ac */ /* 0x000f280008000a00 */
[----:B------:R-:W0:Y:S08]  /*0070*/  S2UR UR6, SR_CTAID.X ;  /* 0x00000000000679c3 */ /* 0x000e300000002500 */
[----:B------:R-:W0:Y:S08]  /*0080*/  LDC R3, c[0x0][0x360] ;  /* 0x0000d800ff037b82 */ /* 0x000e300000000800 */
[----:B------:R-:W3:Y:S01]  /*0090*/  S2UR UR7, SR_CTAID.Y ;  /* 0x00000000000779c3 */ /* 0x000ee20000002600 */
[----:B-1----:R-:W-:-:S02]  /*00a0*/  LOP3.LUT R2, R10, 0xaad26b49, RZ, 0x3c, !PT ;  /* 0xaad26b490a027812 */ /* 0x002fc400078e3cff */
[----:B------:R-:W-:-:S03]  /*00b0*/  LOP3.LUT R4, R11, 0xf7dcefdd, RZ, 0x3c, !PT ;  /* 0xf7dcefdd0b047812 */ /* 0x000fc600078e3cff */
[----:B------:R-:W-:Y:S02]  /*00c0*/  IMAD R2, R2, 0x4182bed5, RZ ;  /* 0x4182bed502027824 */ /* 0x000fe400078e02ff */
[----:B------:R-:W3:Y:S02]  /*00d0*/  LDC R8, c[0x0][0x364] ;  /* 0x0000d900ff087b82 */ /* 0x000ee40000000800 */
[C---:B------:R-:W-:Y:S01]  /*00e0*/  VIADD R9, R2.reuse, 0x75bcd15 ;  /* 0x075bcd1502097836 */ /* 0x040fe20000000000 */
[----:B------:R-:W-:-:S05]  /*00f0*/  LOP3.LUT R10, R2, 0x159a55e5, RZ, 0x3c, !PT ;  /* 0x159a55e5020a7812 */ /* 0x000fca00078e3cff */
[----:B------:R-:W1:Y:S01]  /*0100*/  LDC.64 R6, c[0x0][0x380] ;  /* 0x0000e000ff067b82 */ /* 0x000e620000000a00 */
[----:B0-----:R-:W-:Y:S02]  /*0110*/  IMAD R0, R3, UR6, R0 ;  /* 0x0000000603007c24 */ /* 0x001fe4000f8e0200 */
[----:B---3--:R-:W-:Y:S02]  /*0120*/  IMAD R3, R8, UR7, R5 ;  /* 0x0000000708037c24 */ /* 0x008fe4000f8e0205 */
[----:B------:R-:W-:Y:S02]  /*0130*/  IMAD R5, R4, -0x658354e5, RZ ;  /* 0x9a7cab1b04057824 */ /* 0x000fe400078e02ff */
[----:B--2---:R-:W-:Y:S02]  /*0140*/  IMAD R13, R3, UR8, R0 ;  /* 0x00000008030d7c24 */ /* 0x004fe4000f8e0200 */
[C---:B------:R-:W-:Y:S01]  /*0150*/  VIADD R3, R2.reuse, 0x583f19 ;  /* 0x00583f1902037836 */ /* 0x040fe20000000000 */
[----:B------:R-:W-:Y:S01]  /*0160*/  IADD3 R8, PT, PT, R2, 0x64f0c9, R5 ;  /* 0x0064f0c902087810 */ /* 0x000fe20007ffe005 */
[----:B-1----:R-:W-:Y:S01]  /*0170*/  IMAD.WIDE R6, R13, 0x30, R6 ;  /* 0x000000300d067825 */ /* 0x002fe200078e0206 */
[----:B------:R-:W-:-:S02]  /*0180*/  LOP3.LUT R2, R5, 0x5491333, RZ, 0x3c, !PT ;  /* 0x0549133305027812 */ /* 0x000fc400078e3cff */
[----:B------:R-:W-:Y:S01]  /*0190*/  ISETP.NE.AND P0, PT, R13, RZ, PT ;  /* 0x000000ff0d00720c */ /* 0x000fe20003f05270 */
[----:B------:R-:W-:Y:S01]  /*01a0*/  VIADD R11, R5, 0x1f123bb5 ;  /* 0x1f123bb5050b7836 */ /* 0x000fe20000000000 */
[----:B----4-:R0:W-:Y:S04]  /*01b0*/  STG.E.64 desc[UR4][R6.64], R8 ;  /* 0x0000000806007986 */ /* 0x0101e8000c101b04 */
[----:B------:R0:W-:Y:S04]  /*01c0*/  STG.E.64 desc[UR4][R6.64+0x8], R10 ;  /* 0x0000080a06007986 */ /* 0x0001e8000c101b04 */
[----:B------:R0:W-:Y:S03]  /*01d0*/  STG.E.64 desc[UR4][R6.64+0x10], R2 ;  /* 0x0000100206007986 */ /* 0x0001e6000c101b04 */
[----:B------:R-:W-:Y:S05]  /*01e0*/  @!P0 BRA `(.L_x_1) ;  /* 0x0000000c00408947 */ /* 0x000fea0003800000 */
[----:B------:R-:W-:Y:S01]  /*01f0*/  SHF.R.S32.HI R0, RZ, 0x1f, R13 ;  /* 0x0000001fff007819 */ /* 0x000fe2000001140d */
[----:B------:R-:W-:-:S07]  /*0200*/  IMAD.MOV.U32 R12, RZ, RZ, RZ ;  /* 0x000000ffff0c7224 */ /* 0x000fce00078e00ff */
.L_x_7:
[----:B0-----:R-:W-:Y:S01]  /*0210*/  LOP3.LUT R2, R13, 0x3, RZ, 0xc0, !PT ;  /* 0x000000030d027812 */ /* 0x001fe200078ec0ff */
[----:B------:R-:W-:Y:S03]  /*0220*/  BSSY.RECONVERGENT B1, `(.L_x_2) ;  /* 0x00000c6000017945 */ /* 0x000fe60003800200 */
[----:B------:R-:W-:-:S04]  /*0230*/  ISETP.NE.U32.AND P0, PT, R2, RZ, PT ;  /* 0x000000ff0200720c */ /* 0x000fc80003f05070 */
[----:B------:R-:W-:-:S13]  /*0240*/  ISETP.NE.AND.EX P0, PT, RZ, RZ, PT, P0 ;  /* 0x000000ffff00720c */ /* 0x000fda0003f05300 */
[----:B------:R-:W-:Y:S05]  /*0250*/  @!P0 BRA `(.L_x_3) ;  /* 0x0000000c00088947 */ /* 0x000fea0003800000 */
[----:B------:R-:W0:Y:S01]  /*0260*/  LDC.64 R8, c[0x4][RZ] ;  /* 0x01000000ff087b82 */ /* 0x000e220000000a00 */
[----:B------:R-:W-:Y:S02]  /*0270*/  IMAD.MOV.U32 R14, RZ, RZ, RZ ;  /* 0x000000ffff0e7224 */ /* 0x000fe400078e00ff */
[----:B0-----:R-:W-:-:S07]  /*0280*/  IMAD.WIDE.U32 R8, R12, 0xc80, R8 ;  /* 0x00000c800c087825 */ /* 0x001fce00078e0008 */
.L_x_6:
[----:B0-----:R-:W-:Y:S01]  /*0290*/  IMAD.MOV.U32 R15, RZ, RZ, RZ ;  /* 0x000000ffff0f7224 */ /* 0x001fe200078e00ff */
[----:B------:R-:W-:Y:S01]  /*02a0*/  CS2R R2, SRZ ;  /* 0x0000000000027805 */ /* 0x000fe2000001ff00 */
[----:B------:R-:W-:Y:S01]  /*02b0*/  IMAD.MOV.U32 R17, RZ, RZ, RZ ;  /* 0x000000ffff117224 */ /* 0x000fe200078e00ff */
[----:B------:R-:W-:-:S07]  /*02c0*/  CS2R R4, SRZ ;  /* 0x0000000000047805 */ /* 0x000fce000001ff00 */
.L_x_5:
[----:B------:R-:W-:-:S05]  /*02d0*/  IMAD.WIDE.U32 R10, R17, 0x4, R6 ;  /* 0x00000004110a7825 */ /* 0x000fca00078e0006 */
[----:B------:R0:W5:Y:S01]  /*02e0*/  LDG.E R16, desc[UR4][R10.64+0x4] ;  /* 0x000004040a107981 */ /* 0x000162000c1e1900 */
[----:B------:R-:W-:-:S07]  /*02f0*/  IMAD.MOV.U32 R19, RZ, RZ, RZ ;  /* 0x000000ffff137224 */ /* 0x000fce00078e00ff */
.L_x_4:
[----:B-----5:R-:W-:Y:S01]  /*0300*/  SHF.R.U32.HI R24, RZ, R19, R16 ;  /* 0x00000013ff187219 */ /* 0x020fe20000011610 */
[----:B0-----:R-:W-:-:S03]  /*0310*/  IMAD.SHL.U32 R10, R17, 0x20, RZ ;  /* 0x00000020110a7824 */ /* 0x001fc600078e00ff */
[----:B------:R-:W-:Y:S01]  /*0320*/  LOP3.LUT R11, R24, 0x1, RZ, 0xc0, !PT ;  /* 0x00000001180b7812 */ /* 0x000fe200078ec0ff */
[----:B------:R-:W-:-:S03]  /*0330*/  IMAD.IADD R10, R10, 0x1, R19 ;  /* 0x000000010a0a7824 */ /* 0x000fc600078e0213 */
[----:B------:R-:W-:Y:S01]  /*0340*/  ISETP.NE.U32.AND P0, PT, R11, 0x1, PT ;  /* 0x000000010b00780c */ /* 0x000fe20003f05070 */
[----:B------:R-:W-:-:S03]  /*0350*/  IMAD R11, R10, 0x5, RZ ;  /* 0x000000050a0b7824 */ /* 0x000fc600078e02ff */
[----:B------:R-:W-:Y:S01]  /*0360*/  R2P PR, R24, 0x7e ;  /* 0x0000007e18007804 */ /* 0x000fe20000000000 */
[----:B------:R-:W-:-:S08]  /*0370*/  IMAD.WIDE.U32 R10, R11, 0x4, R8 ;  /* 0x000000040b0a7825 */ /* 0x000fd000078e0008 */
[----:B------:R-:W2:Y:S04]  /*0380*/  @!P0 LDG.E R18, desc[UR4][R10.64] ;  /* 0x000000040a128981 */ /* 0x000ea8000c1e1900 */
[----:B------:R-:W3:Y:S04]  /*0390*/  @!P0 LDG.E R20, desc[UR4][R10.64+0x10] ;  /* 0x000010040a148981 */ /* 0x000ee8000c1e1900 */
[----:B------:R-:W4:Y:S04]  /*03a0*/  @P1 LDG.E R22, desc[UR4][R10.64+0x14] ;  /* 0x000014040a161981 */ /* 0x000f28000c1e1900 */
[----:B------:R-:W4:Y:S04]  /*03b0*/  @P2 LDG.E R26, desc[UR4][R10.64+0x28] ;  /* 0x000028040a1a2981 */ /* 0x000f28000c1e1900 */
[----:B------:R-:W4:Y:S04]  /*03c0*/  @!P0 LDG.E R21, desc[UR4][R10.64+0x4] ;  /* 0x000004040a158981 */ /* 0x000f28000c1e1900 */
[----:B------:R-:W4:Y:S04]  /*03d0*/  @!P0 LDG.E R23, desc[UR4][R10.64+0xc] ;  /* 0x00000c040a178981 */ /* 0x000f28000c1e1900 */
[----:B------:R-:W4:Y:S04]  /*03e0*/  @P1 LDG.E R25, desc[UR4][R10.64+0x18] ;  /* 0x000018040a191981 */ /* 0x000f28000c1e1900 */
[----:B------:R-:W4:Y:S04]  /*03f0*/  @P3 LDG.E R28, desc[UR4][R10.64+0x3c] ;  /* 0x00003c040a1c3981 */ /* 0x000f28000c1e1900 */
[----:B------:R-:W4:Y:S01]  /*0400*/  @P6 LDG.E R27, desc[UR4][R10.64+0x7c] ;  /* 0x00007c040a1b6981 */ /* 0x000f22000c1e1900 */
[----:B--2---:R-:W-:-:S03]  /*0410*/  @!P0 LOP3.LUT R15, R15, R18, RZ, 0x3c, !PT ;  /* 0x000000120f0f8212 */ /* 0x004fc600078e3cff */
[----:B------:R-:W2:Y:S01]  /*0420*/  @!P0 LDG.E R18, desc[UR4][R10.64+0x8] ;  /* 0x000008040a128981 */ /* 0x000ea2000c1e1900 */
[----:B---3--:R-:W-:-:S03]  /*0430*/  @!P0 LOP3.LUT R3, R3, R20, RZ, 0x3c, !PT ;  /* 0x0000001403038212 */ /* 0x008fc600078e3cff */
[----:B------:R-:W3:Y:S01]  /*0440*/  @P1 LDG.E R20, desc[UR4][R10.64+0x24] ;  /* 0x000024040a141981 */ /* 0x000ee2000c1e1900 */
[----:B----4-:R-:W-:-:S03]  /*0450*/  @P1 LOP3.LUT R15, R15, R22, RZ, 0x3c, !PT ;  /* 0x000000160f0f1212 */ /* 0x010fc600078e3cff */
[----:B------:R-:W4:Y:S01]  /*0460*/  @P2 LDG.E R22, desc[UR4][R10.64+0x38] ;  /* 0x000038040a162981 */ /* 0x000f22000c1e1900 */
[----:B------:R-:W-:-:S03]  /*0470*/  @P2 LOP3.LUT R15, R15, R26, RZ, 0x3c, !PT ;  /* 0x0000001a0f0f2212 */ /* 0x000fc600078e3cff */
[----:B------:R-:W4:Y:S01]  /*0480*/  @P4 LDG.E R26, desc[UR4][R10.64+0x50] ;  /* 0x000050040a1a4981 */ /* 0x000f22000c1e1900 */
[----:B------:R-:W-:-:S03]  /*0490*/  @!P0 LOP3.LUT R4, R4, R21, RZ, 0x3c, !PT ;  /* 0x0000001504048212 */ /* 0x000fc600078e3cff */
[----:B------:R-:W4:Y:S01]  /*04a0*/  @P1 LDG.E R21, desc[UR4][R10.64+0x20] ;  /* 0x000020040a151981 */ /* 0x000f22000c1e1900 */
[----:B------:R-:W-:-:S03]  /*04b0*/  @!P0 LOP3.LUT R2, R2, R23, RZ, 0x3c, !PT ;  /* 0x0000001702028212 */ /* 0x000fc600078e3cff */
[----:B------:R-:W4:Y:S01]  /*04c0*/  @P2 LDG.E R23, desc[UR4][R10.64+0x2c] ;  /* 0x00002c040a172981 */ /* 0x000f22000c1e1900 */
[----:B------:R-:W-:-:S03]  /*04d0*/  @P1 LOP3.LUT R4, R4, R25, RZ, 0x3c, !PT ;  /* 0x0000001904041212 */ /* 0x000fc600078e3cff */
[----:B------:R-:W4:Y:S01]  /*04e0*/  @P2 LDG.E R25, desc[UR4][R10.64+0x34] ;  /* 0x000034040a192981 */ /* 0x000f22000c1e1900 */
[----:B--2---:R-:W-:-:S03]  /*04f0*/  @!P0 LOP3.LUT R5, R5, R18, RZ, 0x3c, !PT ;  /* 0x0000001205058212 */ /* 0x004fc600078e3cff */
[----:B------:R-:W2:Y:S01]  /*0500*/  @P1 LDG.E R18, desc[UR4][R10.64+0x1c] ;  /* 0x00001c040a121981 */ /* 0x000ea2000c1e1900 */
[----:B---3--:R-:W-:-:S03]  /*0510*/  @P1 LOP3.LUT R3, R3, R20, RZ, 0x3c, !PT ;  /* 0x0000001403031212 */ /* 0x008fc600078e3cff */
[----:B------:R-:W3:Y:S01]  /*0520*/  @P2 LDG.E R20, desc[UR4][R10.64+0x30] ;  /* 0x000030040a142981 */ /* 0x000ee2000c1e1900 */
[----:B----4-:R-:W-:-:S03]  /*0530*/  @P2 LOP3.LUT R3, R3, R22, RZ, 0x3c, !PT ;  /* 0x0000001603032212 */ /* 0x010fc600078e3cff */
[----:B------:R-:W4:Y:S01]  /*0540*/  @P3 LDG.E R22, desc[UR4][R10.64+0x4c] ;  /* 0x00004c040a163981 */ /* 0x000f22000c1e1900 */
[----:B------:R-:W-:-:S04]  /*0550*/  @P3 LOP3.LUT R15, R15, R28, RZ, 0x3c, !PT ;  /* 0x0000001c0f0f3212 */ /* 0x000fc800078e3cff */
[----:B------:R-:W-:Y:S02]  /*0560*/  @P4 LOP3.LUT R15, R15, R26, RZ, 0x3c, !PT ;  /* 0x0000001a0f0f4212 */ /* 0x000fe400078e3cff */
[----:B------:R-:W-:Y:S01]  /*0570*/  @P1 LOP3.LUT R2, R2, R21, RZ, 0x3c, !PT ;  /* 0x0000001502021212 */ /* 0x000fe200078e3cff */
[----:B------:R-:W4:Y:S04]  /*0580*/  @P5 LDG.E R26, desc[UR4][R10.64+0x64] ;  /* 0x000064040a1a5981 */ /* 0x000f28000c1e1900 */
[----:B------:R-:W4:Y:S01]  /*0590*/  @P3 LDG.E R21, desc[UR4][R10.64+0x40] ;  /* 0x000040040a153981 */ /* 0x000f22000c1e1900 */
[----:B------:R-:W-:Y:S02]  /*05a0*/  @P2 LOP3.LUT R4, R4, R23, RZ, 0x3c, !PT ;  /* 0x0000001704042212 */ /* 0x000fe400078e3cff */
[----:B------:R-:W-:Y:S01]  /*05b0*/  @P2 LOP3.LUT R2, R2, R25, RZ, 0x3c, !PT ;  /* 0x0000001902022212 */ /* 0x000fe200078e3cff */
[----:B------:R-:W4:Y:S04]  /*05c0*/  @P3 LDG.E R23, desc[UR4][R10.64+0x48] ;  /* 0x000048040a173981 */ /* 0x000f28000c1e1900 */
[----:B------:R-:W4:Y:S01]  /*05d0*/  @P4 LDG.E R25, desc[UR4][R10.64+0x54] ;  /* 0x000054040a194981 */ /* 0x000f22000c1e1900 */
[----:B--2---:R-:W-:-:S03]  /*05e0*/  @P1 LOP3.LUT R5, R5, R18, RZ, 0x3c, !PT ;  /* 0x0000001205051212 */ /* 0x004fc600078e3cff */
[----:B------:R-:W2:Y:S01]  /*05f0*/  @P3 LDG.E R18, desc[UR4][R10.64+0x44] ;  /* 0x000044040a123981 */ /* 0x000ea2000c1e1900 */
[----:B---3--:R-:W-:-:S03]  /*0600*/  @P2 LOP3.LUT R5, R5, R20, RZ, 0x3c, !PT ;  /* 0x0000001405052212 */ /* 0x008fc600078e3cff */
[----:B------:R-:W3:Y:S01]  /*0610*/  @P4 LDG.E R20, desc[UR4][R10.64+0x58] ;  /* 0x000058040a144981 */ /* 0x000ee2000c1e1900 */
[----:B----4-:R-:W-:-:S03]  /*0620*/  @P3 LOP3.LUT R3, R3, R22, RZ, 0x3c, !PT ;  /* 0x0000001603033212 */ /* 0x010fc600078e3cff */
[----:B------:R-:W4:Y:S01]  /*0630*/  @P4 LDG.E R22, desc[UR4][R10.64+0x60] ;  /* 0x000060040a164981 */ /* 0x000f22000c1e1900 */
[----:B------:R-:W-:Y:S02]  /*0640*/  LOP3.LUT P0, RZ, R24, 0x80, RZ, 0xc0, !PT ;  /* 0x0000008018ff7812 */ /* 0x000fe4000780c0ff */
[----:B------:R-:W-:Y:S02]  /*0650*/  @P5 LOP3.LUT R15, R15, R26, RZ, 0x3c, !PT ;  /* 0x0000001a0f0f5212 */ /* 0x000fe400078e3cff */
[----:B------:R-:W4:Y:S01]  /*0660*/  @P6 LDG.E R26, desc[UR4][R10.64+0x78] ;  /* 0x000078040a1a6981 */ /* 0x000f22000c1e1900 */
[----:B------:R-:W-:-:S03]  /*0670*/  @P3 LOP3.LUT R4, R4, R21, RZ, 0x3c, !PT ;  /* 0x0000001504043212 */ /* 0x000fc600078e3cff */
[----:B------:R-:W4:Y:S01]  /*0680*/  @P4 LDG.E R21, desc[UR4][R10.64+0x5c] ;  /* 0x00005c040a154981 */ /* 0x000f22000c1e1900 */
[----:B------:R-:W-:-:S03]  /*0690*/  @P3 LOP3.LUT R2, R2, R23, RZ, 0x3c, !PT ;  /* 0x0000001702023212 */ /* 0x000fc600078e3cff */
[----:B------:R-:W4:Y:S01]  /*06a0*/  @P5 LDG.E R23, desc[UR4][R10.64+0x68] ;  /* 0x000068040a175981 */ /* 0x000f22000c1e1900 */
[----:B------:R-:W-:-:S03]  /*06b0*/  @P4 LOP3.LUT R4, R4, R25, RZ, 0x3c, !PT ;  /* 0x0000001904044212 */ /* 0x000fc600078e3cff */
[----:B------:R-:W4:Y:S01]  /*06c0*/  @P5 LDG.E R25, desc[UR4][R10.64+0x70] ;  /* 0x000070040a195981 */ /* 0x000f22000c1e1900 */
[----:B--2---:R-:W-:-:S03]  /*06d0*/  @P3 LOP3.LUT R5, R5, R18, RZ, 0x3c, !PT ;  /* 0x0000001205053212 */ /* 0x004fc600078e3cff */
[----:B------:R-:W2:Y:S01]  /*06e0*/  @P5 LDG.E R18, desc[UR4][R10.64+0x6c] ;  /* 0x00006c040a125981 */ /* 0x000ea2000c1e1900 */
[----:B---3--:R-:W-:-:S03]  /*06f0*/  @P4 LOP3.LUT R5, R5, R20, RZ, 0x3c, !PT ;  /* 0x0000001405054212 */ /* 0x008fc600078e3cff */
[----:B------:R-:W3:Y:S01]  /*0700*/  @P5 LDG.E R20, desc[UR4][R10.64+0x74] ;  /* 0x000074040a145981 */ /* 0x000ee2000c1e1900 */
[----:B----4-:R-:W-:-:S03]  /*0710*/  @P4 LOP3.LUT R3, R3, R22, RZ, 0x3c, !PT ;  /* 0x0000001603034212 */ /* 0x010fc600078e3cff */
[----:B------:R-:W4:Y:S01]  /*0720*/  @P0 LDG.E R22, desc[UR4][R10.64+0x8c] ;  /* 0x00008c040a160981 */ /* 0x000f22000c1e1900 */
[----:B------:R-:W-:-:S03]  /*0730*/  @P6 LOP3.LUT R15, R15, R26, RZ, 0x3c, !PT ;  /* 0x0000001a0f0f6212 */ /* 0x000fc600078e3cff */
        /* <DEDUP_REMOVED lines=13> */
[----:B------:R-:W-:Y:S02]  /*0810*/  @P6 LOP3.LUT R4, R4, R27, RZ, 0x3c, !PT ;  /* 0x0000001b04046212 */ /* 0x000fe400078e3cff */
[----:B------:R-:W-:Y:S02]  /*0820*/  @P6 LOP3.LUT R2, R2, R21, RZ, 0x3c, !PT ;  /* 0x0000001502026212 */ /* 0x000fe400078e3cff */
[----:B------:R-:W-:Y:S02]  /*0830*/  @P0 LOP3.LUT R4, R4, R23, RZ, 0x3c, !PT ;  /* 0x0000001704040212 */ /* 0x000fe400078e3cff */
[----:B------:R-:W-:Y:S02]  /*0840*/  @P0 LOP3.LUT R2, R2, R25, RZ, 0x3c, !PT ;  /* 0x0000001902020212 */ /* 0x000fe400078e3cff */
[----:B--2---:R-:W-:Y:S02]  /*0850*/  @P6 LOP3.LUT R5, R5, R18, RZ, 0x3c, !PT ;  /* 0x0000001205056212 */ /* 0x004fe400078e3cff */
[----:B---3--:R-:W-:-:S02]  /*0860*/  @P6 LOP3.LUT R3, R3, R20, RZ, 0x3c, !PT ;  /* 0x0000001403036212 */ /* 0x008fc400078e3cff */
[----:B----4-:R-:W-:Y:S02]  /*0870*/  @P0 LOP3.LUT R5, R5, R22, RZ, 0x3c, !PT ;  /* 0x0000001605050212 */ /* 0x010fe400078e3cff */
[----:B------:R-:W-:Y:S02]  /*0880*/  @P0 LOP3.LUT R3, R3, R26, RZ, 0x3c, !PT ;  /* 0x0000001a03030212 */ /* 0x000fe400078e3cff */
[----:B------:R-:W-:-:S13]  /*0890*/  R2P PR, R24.B1, 0x7f ;  /* 0x0000007f18007804 */ /* 0x000fda0000001000 */
[----:B------:R-:W2:Y:S04]  /*08a0*/  @P0 LDG.E R18, desc[UR4][R10.64+0xa0] ;  /* 0x0000a0040a120981 */ /* 0x000ea8000c1e1900 */
[----:B------:R-:W3:Y:S04]  /*08b0*/  @P1 LDG.E R22, desc[UR4][R10.64+0xb4] ;  /* 0x0000b4040a161981 */ /* 0x000ee8000c1e1900 */
[----:B------:R-:W4:Y:S04]  /*08c0*/  @P2 LDG.E R26, desc[UR4][R10.64+0xc8] ;  /* 0x0000c8040a1a2981 */ /* 0x000f28000c1e1900 */
[----:B------:R-:W4:Y:S04]  /*08d0*/  @P3 LDG.E R28, desc[UR4][R10.64+0xdc] ;  /* 0x0000dc040a1c3981 */ /* 0x000f28000c1e1900 */
[----:B------:R-:W4:Y:S04]  /*08e0*/  @P0 LDG.E R23, desc[UR4][R10.64+0xa4] ;  /* 0x0000a4040a170981 */ /* 0x000f28000c1e1900 */
[----:B------:R-:W4:Y:S04]  /*08f0*/  @P0 LDG.E R20, desc[UR4][R10.64+0xa8] ;  /* 0x0000a8040a140981 */ /* 0x000f28000c1e1900 */
[----:B------:R-:W4:Y:S04]  /*0900*/  @P4 LDG.E R25, desc[UR4][R10.64+0xf0] ;  /* 0x0000f0040a194981 */ /* 0x000f28000c1e1900 */
        /* <DEDUP_REMOVED lines=21> */
[----:B------:R-:W-:Y:S02]  /*0a60*/  LOP3.LUT P0, RZ, R24, 0x8000, RZ, 0xc0, !PT ;  /* 0x0000800018ff7812 */ /* 0x000fe4000780c0ff */
[----:B----4-:R-:W-:Y:S01]  /*0a70*/  @P5 LOP3.LUT R15, R15, R26, RZ, 0x3c, !PT ;  /* 0x0000001a0f0f5212 */ /* 0x010fe200078e3cff */
[----:B------:R-:W4:Y:S04]  /*0a80*/  @P3 LDG.E R24, desc[UR4][R10.64+0xe4] ;  /* 0x0000e4040a183981 */ /* 0x000f28000c1e1900 */
[----:B------:R-:W2:Y:S01]  /*0a90*/  @P6 LDG.E R26, desc[UR4][R10.64+0x118] ;  /* 0x000118040a1a6981 */ /* 0x000ea2000c1e1900 */
        /* <DEDUP_REMOVED lines=8> */
[----:B---3--:R-:W-:-:S03]  /*0b20*/  @P2 LOP3.LUT R3, R3, R22, RZ, 0x3c, !PT ;  /* 0x0000001603032212 */ /* 0x008fc600078e3cff */
[----:B------:R-:W3:Y:S01]  /*0b30*/  @P4 LDG.E R22, desc[UR4][R10.64+0x100] ;  /* 0x000100040a164981 */ /* 0x000ee2000c1e1900 */
[----:B--2---:R-:W-:-:S03]  /*0b40*/  @P6 LOP3.LUT R15, R15, R26, RZ, 0x3c, !PT ;  /* 0x0000001a0f0f6212 */ /* 0x004fc600078e3cff */
[----:B------:R-:W2:Y:S01]  /*0b50*/  @P0 LDG.E R26, desc[UR4][R10.64+0x12c] ;  /* 0x00012c040a1a0981 */ /* 0x000ea2000c1e1900 */
[----:B----4-:R-:W-:-:S03]  /*0b60*/  @P2 LOP3.LUT R2, R2, R23, RZ, 0x3c, !PT ;  /* 0x0000001702022212 */ /* 0x010fc600078e3cff */
[----:B------:R-:W4:Y:S01]  /*0b70*/  @P4 LDG.E R23, desc[UR4][R10.64+0xfc] ;  /* 0x0000fc040a174981 */ /* 0x000f22000c1e1900 */
[----:B------:R-:W-:-:S03]  /*0b80*/  @P2 LOP3.LUT R5, R5, R20, RZ, 0x3c, !PT ;  /* 0x0000001405052212 */ /* 0x000fc600078e3cff */
[----:B------:R-:W4:Y:S01]  /*0b90*/  @P4 LDG.E R20, desc[UR4][R10.64+0xf8] ;  /* 0x0000f8040a144981 */ /* 0x000f22000c1e1900 */
[----:B------:R-:W-:Y:S02]  /*0ba0*/  @P3 LOP3.LUT R2, R2, R27, RZ, 0x3c, !PT ;  /* 0x0000001b02023212 */ /* 0x000fe400078e3cff */
[----:B------:R-:W-:Y:S01]  /*0bb0*/  @P3 LOP3.LUT R4, R4, R25, RZ, 0x3c, !PT ;  /* 0x0000001904043212 */ /* 0x000fe200078e3cff */
[----:B------:R-:W4:Y:S01]  /*0bc0*/  @P5 LDG.E R27, desc[UR4][R10.64+0x110] ;  /* 0x000110040a1b5981 */ /* 0x000f22000c1e1900 */
[----:B------:R-:W-:-:S03]  /*0bd0*/  @P3 LOP3.LUT R5, R5, R24, RZ, 0x3c, !PT ;  /* 0x0000001805053212 */ /* 0x000fc600078e3cff */
[----:B------:R-:W4:Y:S04]  /*0be0*/  @P5 LDG.E R25, desc[UR4][R10.64+0x108] ;  /* 0x000108040a195981 */ /* 0x000f28000c1e1900 */
        /* <DEDUP_REMOVED lines=19> */
[----:B------:R-:W-:-:S05]  /*0d20*/  VIADD R19, R19, 0x10 ;  /* 0x0000001013137836 */ /* 0x000fca0000000000 */
[----:B------:R-:W-:Y:S02]  /*0d30*/  ISETP.NE.AND P1, PT, R19, 0x20, PT ;  /* 0x000000201300780c */ /* 0x000fe40003f25270 */
[----:B------:R-:W-:Y:S02]  /*0d40*/  @P5 LOP3.LUT R3, R3, R18, RZ, 0x3c, !PT ;  /* 0x0000001203035212 */ /* 0x000fe400078e3cff */
[----:B------:R-:W-:Y:S02]  /*0d50*/  @P6 LOP3.LUT R4, R4, R21, RZ, 0x3c, !PT ;  /* 0x0000001504046212 */ /* 0x000fe400078e3cff */
[----:B---3--:R-:W-:-:S04]  /*0d60*/  @P6 LOP3.LUT R3, R3, R22, RZ, 0x3c, !PT ;  /* 0x0000001603036212 */ /* 0x008fc800078e3cff */
[----:B--2---:R-:W-:Y:S02]  /*0d70*/  @P0 LOP3.LUT R3, R3, R26, RZ, 0x3c, !PT ;  /* 0x0000001a03030212 */ /* 0x004fe400078e3cff */
[----:B----4-:R-:W-:Y:S02]  /*0d80*/  @P6 LOP3.LUT R2, R2, R23, RZ, 0x3c, !PT ;  /* 0x0000001702026212 */ /* 0x010fe400078e3cff */
[----:B------:R-:W-:Y:S02]  /*0d90*/  @P6 LOP3.LUT R5, R5, R20, RZ, 0x3c, !PT ;  /* 0x0000001405056212 */ /* 0x000fe400078e3cff */
[----:B------:R-:W-:Y:S02]  /*0da0*/  @P0 LOP3.LUT R2, R2, R27, RZ, 0x3c, !PT ;  /* 0x0000001b02020212 */ /* 0x000fe400078e3cff */
[----:B------:R-:W-:Y:S02]  /*0db0*/  @P0 LOP3.LUT R4, R4, R25, RZ, 0x3c, !PT ;  /* 0x0000001904040212 */ /* 0x000fe400078e3cff */
[----:B------:R-:W-:Y:S01]  /*0dc0*/  @P0 LOP3.LUT R5, R5, R24, RZ, 0x3c, !PT ;  /* 0x0000001805050212 */ /* 0x000fe200078e3cff */
[----:B------:R-:W-:Y:S06]  /*0dd0*/  @P1 BRA `(.L_x_4) ;  /* 0xfffffff400481947 */ /* 0x000fec000383ffff */
[----:B------:R-:W-:-:S05]  /*0de0*/  VIADD R17, R17, 0x1 ;  /* 0x0000000111117836 */ /* 0x000fca0000000000 */
[----:B------:R-:W-:-:S13]  /*0df0*/  ISETP.NE.AND P0, PT, R17, 0x5, PT ;  /* 0x000000051100780c */ /* 0x000fda0003f05270 */
[----:B------:R-:W-:Y:S05]  /*0e00*/  @P0 BRA `(.L_x_5) ;  /* 0xfffffff400300947 */ /* 0x000fea000383ffff */
[----:B------:R0:W-:Y:S01]  /*0e10*/  STG.E.64 desc[UR4][R6.64+0x8], R4 ;  /* 0x0000080406007986 */ /* 0x0001e2000c101b04 */
[----:B------:R-:W-:Y:S01]  /*0e20*/  VIADD R14, R14, 0x1 ;  /* 0x000000010e0e7836 */ /* 0x000fe20000000000 */
[----:B------:R-:W-:Y:S02]  /*0e30*/  LOP3.LUT R11, R13, 0x3, RZ, 0xc0, !PT ;  /* 0x000000030d0b7812 */ /* 0x000fe400078ec0ff */
[----:B------:R0:W-:Y:S02]  /*0e40*/  STG.E.64 desc[UR4][R6.64+0x10], R2 ;  /* 0x0000100206007986 */ /* 0x0001e4000c101b04 */
[----:B------:R-:W-:Y:S02]  /*0e50*/  ISETP.GE.U32.AND P0, PT, R14, R11, PT ;  /* 0x0000000b0e00720c */ /* 0x000fe40003f06070 */
[----:B------:R0:W-:Y:S11]  /*0e60*/  STG.E desc[UR4][R6.64+0x4], R15 ;  /* 0x0000040f06007986 */ /* 0x0001f6000c101904 */
[----:B------:R-:W-:Y:S05]  /*0e70*/  @!P0 BRA `(.L_x_6) ;  /* 0xfffffff400048947 */ /* 0x000fea000383ffff */
.L_x_3:
[----:B------:R-:W-:Y:S05]  /*0e80*/  BSYNC.RECONVERGENT B1 ;  /* 0x0000000000017941 */ /* 0x000fea0003800200 */
.L_x_2:
[C---:B------:R-:W-:Y:S01]  /*0e90*/  ISETP.GT.U32.AND P0, PT, R13.reuse, 0x3, PT ;  /* 0x000000030d00780c */ /* 0x040fe20003f04070 */
[----:B------:R-:W-:Y:S01]  /*0ea0*/  VIADD R12, R12, 0x1 ;  /* 0x000000010c0c7836 */ /* 0x000fe20000000000 */
[--C-:B------:R-:W-:Y:S02]  /*0eb0*/  SHF.R.U64 R13, R13, 0x2, R0.reuse ;  /* 0x000000020d0d7819 */ /* 0x100fe40000001200 */
[----:B------:R-:W-:Y:S02]  /*0ec0*/  ISETP.GT.U32.AND.EX P0, PT, R0, RZ, PT, P0 ;  /* 0x000000ff0000720c */ /* 0x000fe40003f04100 */
[----:B------:R-:W-:-:S11]  /*0ed0*/  SHF.R.U32.HI R0, RZ, 0x2, R0 ;  /* 0x00000002ff007819 */ /* 0x000fd60000011600 */
[----:B------:R-:W-:Y:S05]  /*0ee0*/  @P0 BRA `(.L_x_7) ;  /* 0xfffffff000c80947 */ /* 0x000fea000383ffff */
.L_x_1:
[----:B------:R-:W-:Y:S05]  /*0ef0*/  BSYNC.RECONVERGENT B0 ;  /* 0x0000000000007941 */ /* 0x000fea0003800200 */
.L_x_0:
[----:B------:R-:W-:Y:S04]  /*0f00*/  STG.E.64 desc[UR4][R6.64+0x18], RZ ;  /* 0x000018ff06007986 */ /* 0x000fe8000c101b04 */
[----:B------:R-:W-:Y:S04]  /*0f10*/  STG.E desc[UR4][R6.64+0x20], RZ ;  /* 0x000020ff06007986 */ /* 0x000fe8000c101904 */
[----:B------:R-:W-:Y:S01]  /*0f20*/  STG.E.64 desc[UR4][R6.64+0x28], RZ ;  /* 0x000028ff06007986 */ /* 0x000fe2000c101b04 */
[----:B------:R-:W-:Y:S05]  /*0f30*/  EXIT ;  /* 0x000000000000794d */ /* 0x000fea0003800000 */
.L_x_8:
[----:B------:R-:W-:-:S00]  /*0f40*/  BRA `(.L_x_8) ;  /* 0xfffffffc00fc7947 */ /* 0x000fc0000383ffff */
[----:B------:R-:W-:-:S00]  /*0f50*/  NOP ;  /* 0x0000000000007918 */ /* 0x000fc00000000000 */
        /* <DEDUP_REMOVED lines=10> */
.L_x_30:


//--------------------- .text._Z14setup_kernel_bP17curandStateXORWOWy --------------------------
	.section	.text._Z14setup_kernel_bP17curandStateXORWOWy,"ax",@progbits
	.align	128
        .global         _Z14setup_kernel_bP17curandStateXORWOWy
        .type           _Z14setup_kernel_bP17curandStateXORWOWy,@function
        .size           _Z14setup_kernel_bP17curandStateXORWOWy,(.L_x_31 - _Z14setup_kernel_bP17curandStateXORWOWy)
        .other          _Z14setup_kernel_bP17curandStateXORWOWy,@"STO_CUDA_ENTRY STV_DEFAULT"
_Z14setup_kernel_bP17curandStateXORWOWy:
.text._Z14setup_kernel_bP17curandStateXORWOWy:
        /* <DEDUP_REMOVED lines=33> */
.L_x_16:
        /* <DEDUP_REMOVED lines=8> */
.L_x_15:
[----:B0-----:R-:W-:Y:S01]  /*0290*/  IMAD.MOV.U32 R15, RZ, RZ, RZ ;  /* 0x000000ffff0f7224 */ /* 0x001fe200078e00ff */
[----:B------:R-:W-:Y:S01]  /*02a0*/  CS2R R2, SRZ ;  /* 0x0000000000027805 */ /* 0x000fe2000001ff00 */
[----:B------:R-:W-:Y:S01]  /*02b0*/  IMAD.MOV.U32 R17, RZ, RZ, RZ ;  /* 0x000000ffff117224 */ /* 0x000fe200078e00ff */
[----:B------:R-:W-:-:S07]  /*02c0*/  CS2R R4, SRZ ;  /* 0x0000000000047805 */ /* 0x000fce000001ff00 */
.L_x_14:
[----:B------:R-:W-:-:S05]  /*02d0*/  IMAD.WIDE.U32 R10, R17, 0x4, R6 ;  /* 0x00000004110a7825 */ /* 0x000fca00078e0006 */
[----:B------:R0:W5:Y:S01]  /*02e0*/  LDG.E R16, desc[UR4][R10.64+0x4] ;  /* 0x000004040a107981 */ /* 0x000162000c1e1900 */
[----:B------:R-:W-:-:S07]  /*02f0*/  IMAD.MOV.U32 R19, RZ, RZ, RZ ;  /* 0x000000ffff137224 */ /* 0x000fce00078e00ff */
.L_x_13:
        /* <DEDUP_REMOVED lines=184> */
.L_x_12:
[----:B------:R-:W-:Y:S05]  /*0e80*/  BSYNC.RECONVERGENT B1 ;  /* 0x0000000000017941 */ /* 0x000fea0003800200 */
.L_x_11:
[C---:B------:R-:W-:Y:S01]  /*0e90*/  ISETP.GT.U32.AND P0, PT, R13.reuse, 0x3, PT ;  /* 0x000000030d00780c */ /* 0x040fe20003f04070 */
[----:B------:R-:W-:Y:S01]  /*0ea0*/  VIADD R12, R12, 0x1 ;  /* 0x000000010c0c7836 */ /* 0x000fe20000000000 */
[--C-:B------:R-:W-:Y:S02]  /*0eb0*/  SHF.R.U64 R13, R13, 0x2, R0.reuse ;  /* 0x000000020d0d7819 */ /* 0x100fe40000001200 */
[----:B------:R-:W-:Y:S02]  /*0ec0*/  ISETP.GT.U32.AND.EX P0, PT, R0, RZ, PT, P0 ;  /* 0x000000ff0000720c */ /* 0x000fe40003f04100 */
[----:B------:R-:W-:-:S11]  /*0ed0*/  SHF.R.U32.HI R0, RZ, 0x2, R0 ;  /* 0x00000002ff007819 */ /* 0x000fd60000011600 */
[----:B------:R-:W-:Y:S05]  /*0ee0*/  @P0 BRA `(.L_x_16) ;  /* 0xfffffff000c80947 */ /* 0x000fea000383ffff */
.L_x_10:
[----:B------:R-:W-:Y:S05]  /*0ef0*/  BSYNC.RECONVERGENT B0 ;  /* 0x0000000000007941 */ /* 0x000fea0003800200 */
.L_x_9:
[----:B------:R-:W-:Y:S04]  /*0f00*/  STG.E.64 desc[UR4][R6.64+0x18], RZ ;  /* 0x000018ff06007986 */ /* 0x000fe8000c101b04 */
[----:B------:R-:W-:Y:S04]  /*0f10*/  STG.E desc[UR4][R6.64+0x20], RZ ;  /* 0x000020ff06007986 */ /* 0x000fe8000c101904 */
[----:B------:R-:W-:Y:S01]  /*0f20*/  STG.E.64 desc[UR4][R6.64+0x28], RZ ;  /* 0x000028ff06007986 */ /* 0x000fe2000c101b04 */
[----:B------:R-:W-:Y:S05]  /*0f30*/  EXIT ;  /* 0x000000000000794d */ /* 0x000fea0003800000 */
.L_x_17:
        /* <DEDUP_REMOVED lines=12> */
.L_x_31:


//--------------------- .text._Z20monteCarloStep_whitePiS_P17curandStateXORWOW --------------------------
	.section	.text._Z20monteCarloStep_whitePiS_P17curandStateXORWOW,"ax",@progbits
	.align	128
        .global         _Z20monteCarloStep_whitePiS_P17curandStateXORWOW
        .type           _Z20monteCarloStep_whitePiS_P17curandStateXORWOW,@function
        .size           _Z20monteCarloStep_whitePiS_P17curandStateXORWOW,(.L_x_32 - _Z20monteCarloStep_whitePiS_P17curandStateXORWOW)
        .other          _Z20monteCarloStep_whitePiS_P17curandStateXORWOW,@"STO_CUDA_ENTRY STV_DEFAULT"
_Z20monteCarloStep_whitePiS_P17curandStateXORWOW:
.text._Z20monteCarloStep_whitePiS_P17curandStateXORWOW:
[----:B------:R-:W-:Y:S01]  /*0000*/  LDC R1, c[0x0][0x37c] ;  /* 0x0000df00ff017b82 */ /* 0x000fe20000000800 */
[----:B------:R-:W0:Y:S07]  /*0010*/  S2R R5, SR_TID.Y ;  /* 0x0000000000057919 */ /* 0x000e2e0000002200 */
[----:B------:R-:W1:Y:S01]  /*0020*/  LDC R7, c[0x0][0x360] ;  /* 0x0000d800ff077b82 */ /* 0x000e620000000800 */
[----:B------:R-:W1:Y:S07]  /*0030*/  S2R R0, SR_TID.X ;  /* 0x0000000000007919 */ /* 0x000e6e0000002100 */
[----:B------:R-:W0:Y:S08]  /*0040*/  S2UR UR5, SR_CTAID.Y ;  /* 0x00000000000579c3 */ /* 0x000e300000002600 */
[----:B------:R-:W0:Y:S08]  /*0050*/  LDC R4, c[0x0][0x364] ;  /* 0x0000d900ff047b82 */ /* 0x000e300000000800 */
[----:B------:R-:W1:Y:S08]  /*0060*/  S2UR UR4, SR_CTAID.X ;  /* 0x00000000000479c3 */ /* 0x000e700000002500 */
[----:B------:R-:W2:Y:S01]  /*0070*/  LDC.64 R2, c[0x3][0x50] ;  /* 0x00c01400ff027b82 */ /* 0x000ea20000000a00 */
[----:B0-----:R-:W-:-:S02]  /*0080*/  IMAD R5, R4, UR5, R5 ;  /* 0x0000000504057c24 */ /* 0x001fc4000f8e0205 */
[----:B-1----:R-:W-:-:S03]  /*0090*/  IMAD R0, R7, UR4, R0 ;  /* 0x0000000407007c24 */ /* 0x002fc6000f8e0200 */
[----:B--2---:R-:W-:-:S04]  /*00a0*/  ISETP.GE.AND P0, PT, R5, R2, PT ;  /* 0x000000020500720c */ /* 0x004fc80003f06270 */
[----:B------:R-:W-:-:S13]  /*00b0*/  ISETP.GE.OR P0, PT, R0, R3, P0 ;  /* 0x000000030000720c */ /* 0x000fda0000706670 */
[----:B------:R-:W-:Y:S05]  /*00c0*/  @P0 EXIT ;  /* 0x000000000000094d */ /* 0x000fea0003800000 */
[----:B------:R-:W0:Y:S01]  /*00d0*/  LDC R4, c[0x3][0x4c] ;  /* 0x00c01300ff047b82 */ /* 0x000e220000000800 */
[----:B------:R-:W1:Y:S01]  /*00e0*/  I2F.U32.RP R7, R2 ;  /* 0x0000000200077306 */ /* 0x000e620000209000 */
[----:B------:R-:W-:Y:S01]  /*00f0*/  IMAD.SHL.U32 R8, R0, 0x2, RZ ;  /* 0x0000000200087824 */ /* 0x000fe200078e00ff */
[----:B------:R-:W2:Y:S06]  /*0100*/  LDCU.64 UR4, c[0x0][0x358] ;  /* 0x00006b00ff0477ac */ /* 0x000eac0008000a00 */
[----:B-1----:R-:W1:Y:S01]  /*0110*/  MUFU.RCP R7, R7 ;  /* 0x0000000700077308 */ /* 0x002e620000001000 */
[----:B0-----:R-:W-:-:S07]  /*0120*/  IABS R6, R4 ;  /* 0x0000000400067213 */ /* 0x001fce0000000000 */
[----:B------:R-:W0:Y:S01]  /*0130*/  I2F.RP R9, R6 ;  /* 0x0000000600097306 */ /* 0x000e220000209400 */
[----:B-1----:R-:W-:Y:S01]  /*0140*/  VIADD R12, R7, 0xffffffe ;  /* 0x0ffffffe070c7836 */ /* 0x002fe20000000000 */
[----:B------:R-:W-:-:S06]  /*0150*/  IADD3 R7, PT, PT, R8, 0x2, RZ ;  /* 0x0000000208077810 */ /* 0x000fcc0007ffe0ff */
[----:B------:R1:W3:Y:S08]  /*0160*/  F2I.FTZ.U32.TRUNC.NTZ R13, R12 ;  /* 0x0000000c000d7305 */ /* 0x0002f0000021f000 */
[----:B0-----:R-:W0:Y:S01]  /*0170*/  MUFU.RCP R9, R9 ;  /* 0x0000000900097308 */ /* 0x001e220000001000 */
[----:B-1----:R-:W-:Y:S01]  /*0180*/  IMAD.MOV.U32 R12, RZ, RZ, RZ ;  /* 0x000000ffff0c7224 */ /* 0x002fe200078e00ff */
[----:B---3--:R-:W-:-:S05]  /*0190*/  IADD3 R15, PT, PT, RZ, -R13, RZ ;  /* 0x8000000dff0f7210 */ /* 0x008fca0007ffe0ff */
[----:B------:R-:W-:-:S04]  /*01a0*/  IMAD R15, R15, R2, RZ ;  /* 0x000000020f0f7224 */ /* 0x000fc800078e02ff */
[----:B------:R-:W-:-:S04]  /*01b0*/  IMAD.HI.U32 R12, R13, R15, R12 ;  /* 0x0000000f0d0c7227 */ /* 0x000fc800078e000c */
[----:B0-----:R-:W-:Y:S02]  /*01c0*/  VIADD R10, R9, 0xffffffe ;  /* 0x0ffffffe090a7836 */ /* 0x001fe40000000000 */
[----:B------:R-:W-:Y:S02]  /*01d0*/  IMAD R9, R0, 0x2, R4 ;  /* 0x0000000200097824 */ /* 0x000fe400078e0204 */
[----:B------:R0:W1:Y:S03]  /*01e0*/  F2I.FTZ.U32.TRUNC.NTZ R11, R10 ;  /* 0x0000000a000b7305 */ /* 0x000066000021f000 */
[----:B------:R-:W-:Y:S01]  /*01f0*/  IABS R19, R9 ;  /* 0x0000000900137213 */ /* 0x000fe20000000000 */
[----:B0-----:R-:W-:Y:S02]  /*0200*/  HFMA2 R10, -RZ, RZ, 0, 0 ;  /* 0x00000000ff0a7431 */ /* 0x001fe400000001ff */
[----:B-1----:R-:W-:-:S04]  /*0210*/  IMAD.MOV R17, RZ, RZ, -R11 ;  /* 0x000000ffff117224 */ /* 0x002fc800078e0a0b */
[----:B------:R-:W-:Y:S01]  /*0220*/  IMAD R13, R17, R6, RZ ;  /* 0x00000006110d7224 */ /* 0x000fe200078e02ff */
[----:B------:R-:W-:-:S03]  /*0230*/  IABS R17, R7 ;  /* 0x0000000700117213 */ /* 0x000fc60000000000 */
[----:B------:R-:W-:Y:S01]  /*0240*/  IMAD.HI.U32 R10, R11, R13, R10 ;  /* 0x0000000d0b0a7227 */ /* 0x000fe200078e000a */
[----:B------:R-:W-:-:S03]  /*0250*/  IADD3 R13, PT, PT, R5, -0x1, R2 ;  /* 0xffffffff050d7810 */ /* 0x000fc60007ffe002 */
[----:B------:R-:W-:Y:S02]  /*0260*/  VIADD R11, R5, 0x1 ;  /* 0x00000001050b7836 */ /* 0x000fe40000000000 */
[----:B------:R-:W-:-:S04]  /*0270*/  IMAD.HI.U32 R14, R10, R17, RZ ;  /* 0x000000110a0e7227 */ /* 0x000fc800078e00ff */
[----:B------:R-:W-:-:S04]  /*0280*/  IMAD.HI.U32 R15, R10, R19, RZ ;  /* 0x000000130a0f7227 */ /* 0x000fc800078e00ff */
[----:B------:R-:W-:Y:S01]  /*0290*/  IMAD.HI.U32 R10, R12, R11, RZ ;  /* 0x0000000b0c0a7227 */ /* 0x000fe200078e00ff */
[----:B------:R-:W-:-:S03]  /*02a0*/  IADD3 R16, PT, PT, -R15, RZ, RZ ;  /* 0x000000ff0f107210 */ /* 0x000fc60007ffe1ff */
[----:B------:R-:W-:-:S04]  /*02b0*/  IMAD.HI.U32 R12, R12, R13, RZ ;  /* 0x0000000d0c0c7227 */ /* 0x000fc800078e00ff */
[----:B------:R-:W-:Y:S01]  /*02c0*/  IMAD.MOV R14, RZ, RZ, -R14 ;  /* 0x000000ffff0e7224 */ /* 0x000fe200078e0a0e */
[----:B------:R-:W-:Y:S01]  /*02d0*/  IADD3 R12, PT, PT, -R12, RZ, RZ ;  /* 0x000000ff0c0c7210 */ /* 0x000fe20007ffe1ff */
[----:B------:R-:W-:Y:S02]  /*02e0*/  IMAD.MOV R10, RZ, RZ, -R10 ;  /* 0x000000ffff0a7224 */ /* 0x000fe400078e0a0a */
[C---:B------:R-:W-:Y:S02]  /*02f0*/  IMAD R15, R6.reuse, R14, R17 ;  /* 0x0000000e060f7224 */ /* 0x040fe400078e0211 */
[----:B------:R-:W-:Y:S02]  /*0300*/  IMAD R17, R6, R16, R19 ;  /* 0x0000001006117224 */ /* 0x000fe400078e0213 */
[----:B------:R-:W-:Y:S01]  /*0310*/  IMAD R11, R2, R10, R11 ;  /* 0x0000000a020b7224 */ /* 0x000fe200078e020b */
[----:B------:R-:W-:Y:S01]  /*0320*/  ISETP.GT.U32.AND P2, PT, R6, R15, PT ;  /* 0x0000000f0600720c */ /* 0x000fe20003f44070 */
[----:B------:R-:W-:Y:S01]  /*0330*/  IMAD R13, R2, R12, R13 ;  /* 0x0000000c020d7224 */ /* 0x000fe200078e020d */
[----:B------:R-:W-:-:S02]  /*0340*/  ISETP.GT.U32.AND P3, PT, R6, R17, PT ;  /* 0x000000110600720c */ /* 0x000fc40003f64070 */
[-C--:B------:R-:W-:Y:S02]  /*0350*/  ISETP.GE.U32.AND P0, PT, R11, R2.reuse, PT ;  /* 0x000000020b00720c */ /* 0x080fe40003f06070 */
[----:B------:R-:W-:Y:S02]  /*0360*/  ISETP.GE.U32.AND P1, PT, R13, R2, PT ;  /* 0x000000020d00720c */ /* 0x000fe40003f26070 */
[----:B------:R-:W-:-:S05]  /*0370*/  LOP3.LUT R10, RZ, R4, RZ, 0x33, !PT ;  /* 0x00000004ff0a7212 */ /* 0x000fca00078e33ff */
[----:B------:R-:W-:Y:S02]  /*0380*/  @!P2 IMAD.IADD R15, R15, 0x1, -R6 ;  /* 0x000000010f0fa824 */ /* 0x000fe400078e0a06 */
[----:B------:R-:W-:Y:S02]  /*0390*/  @!P3 IADD3 R17, PT, PT, R17, -R6, RZ ;  /* 0x800000061111b210 */ /* 0x000fe40007ffe0ff */
[----:B------:R-:W-:Y:S01]  /*03a0*/  @P0 IMAD.IADD R11, R11, 0x1, -R2 ;  /* 0x000000010b0b0824 */ /* 0x000fe200078e0a02 */
[C---:B------:R-:W-:Y:S02]  /*03b0*/  ISETP.GT.U32.AND P4, PT, R6.reuse, R15, PT ;  /* 0x0000000f0600720c */ /* 0x040fe40003f84070 */
[-C--:B------:R-:W-:Y:S02]  /*03c0*/  @P1 IADD3 R13, PT, PT, R13, -R2.reuse, RZ ;  /* 0x800000020d0d1210 */ /* 0x080fe40007ffe0ff */
[----:B------:R-:W-:Y:S02]  /*03d0*/  ISETP.GT.U32.AND P5, PT, R6, R17, PT ;  /* 0x000000110600720c */ /* 0x000fe40003fa4070 */
[----:B------:R-:W-:-:S02]  /*03e0*/  ISETP.GE.U32.AND P2, PT, R11, R2, PT ;  /* 0x000000020b00720c */ /* 0x000fc40003f46070 */
[----:B------:R-:W-:Y:S02]  /*03f0*/  ISETP.GE.U32.AND P3, PT, R13, R2, PT ;  /* 0x000000020d00720c */ /* 0x000fe40003f66070 */
[----:B------:R-:W-:Y:S02]  /*0400*/  ISETP.GE.AND P0, PT, R7, RZ, PT ;  /* 0x000000ff0700720c */ /* 0x000fe40003f06270 */
[----:B------:R-:W-:Y:S01]  /*0410*/  ISETP.GE.AND P1, PT, R9, RZ, PT ;  /* 0x000000ff0900720c */ /* 0x000fe20003f26270 */
[----:B------:R-:W-:Y:S01]  /*0420*/  @!P4 IMAD.IADD R15, R15, 0x1, -R6 ;  /* 0x000000010f0fc824 */ /* 0x000fe200078e0a06 */
[----:B------:R-:W-:-:S03]  /*0430*/  ISETP.NE.U32.AND P4, PT, R2, RZ, PT ;  /* 0x000000ff0200720c */ /* 0x000fc60003f85070 */
[----:B------:R-:W-:Y:S02]  /*0440*/  @!P5 IADD3 R17, PT, PT, R17, -R6, RZ ;  /* 0x800000061111d210 */ /* 0x000fe40007ffe0ff */
[----:B------:R-:W-:Y:S01]  /*0450*/  @P2 IMAD.IADD R11, R11, 0x1, -R2 ;  /* 0x000000010b0b2824 */ /* 0x000fe200078e0a02 */
[----:B------:R-:W0:Y:S01]  /*0460*/  LDC.64 R6, c[0x0][0x380] ;  /* 0x0000e000ff067b82 */ /* 0x000e220000000a00 */
[-C--:B------:R-:W-:Y:S02]  /*0470*/  @P3 IADD3 R13, PT, PT, R13, -R2.reuse, RZ ;  /* 0x800000020d0d3210 */ /* 0x080fe40007ffe0ff */
[----:B------:R-:W-:Y:S01]  /*0480*/  LOP3.LUT R2, RZ, R2, RZ, 0x33, !PT ;  /* 0x00000002ff027212 */ /* 0x000fe200078e33ff */
[----:B------:R-:W-:Y:S01]  /*0490*/  @!P0 IMAD.MOV R15, RZ, RZ, -R15 ;  /* 0x000000ffff0f8224 */ /* 0x000fe200078e0a0f */
[----:B------:R-:W-:Y:S02]  /*04a0*/  ISETP.NE.AND P2, PT, R4, RZ, PT ;  /* 0x000000ff0400720c */ /* 0x000fe40003f45270 */
[----:B------:R-:W-:-:S02]  /*04b0*/  @!P1 IADD3 R17, PT, PT, -R17, RZ, RZ ;  /* 0x000000ff11119210 */ /* 0x000fc40007ffe1ff */
[C---:B------:R-:W-:Y:S02]  /*04c0*/  SEL R12, R2.reuse, R11, !P4 ;  /* 0x0000000b020c7207 */ /* 0x040fe40006000000 */
[----:B------:R-:W-:Y:S01]  /*04d0*/  SEL R2, R2, R13, !P4 ;  /* 0x0000000d02027207 */ /* 0x000fe20006000000 */
[----:B------:R-:W-:Y:S01]  /*04e0*/  VIADD R13, R8, 0x1 ;  /* 0x00000001080d7836 */ /* 0x000fe20000000000 */
[C---:B------:R-:W-:Y:S01]  /*04f0*/  SEL R15, R10.reuse, R15, !P2 ;  /* 0x0000000f0a0f7207 */ /* 0x040fe20005000000 */
[----:B------:R-:W1:Y:S01]  /*0500*/  LDC.64 R8, c[0x0][0x388] ;  /* 0x0000e200ff087b82 */ /* 0x000e620000000a00 */
[----:B------:R-:W-:Y:S01]  /*0510*/  SEL R17, R10, R17, !P2 ;  /* 0x000000110a117207 */ /* 0x000fe20005000000 */
[-C--:B------:R-:W-:Y:S02]  /*0520*/  IMAD R14, R12, R4.reuse, R13 ;  /* 0x000000040c0e7224 */ /* 0x080fe400078e020d */
[CC--:B------:R-:W-:Y:S02]  /*0530*/  IMAD R12, R5.reuse, R4.reuse, R15 ;  /* 0x00000004050c7224 */ /* 0x0c0fe400078e020f */
[----:B------:R-:W-:Y:S01]  /*0540*/  IMAD R17, R5, R4, R17 ;  /* 0x0000000405117224 */ /* 0x000fe200078e0211 */
[----:B------:R-:W-:Y:S01]  /*0550*/  LEA.HI R14, R14, R14, RZ, 0x1 ;  /* 0x0000000e0e0e7211 */ /* 0x000fe200078f08ff */
[----:B------:R-:W-:Y:S01]  /*0560*/  IMAD R2, R2, R4, R13 ;  /* 0x0000000402027224 */ /* 0x000fe200078e020d */
[----:B------:R-:W-:Y:S01]  /*0570*/  LEA.HI R12, R12, R12, RZ, 0x1 ;  /* 0x0000000c0c0c7211 */ /* 0x000fe200078f08ff */
[----:B------:R-:W3:Y:S01]  /*0580*/  LDC.64 R10, c[0x0][0x390] ;  /* 0x0000e400ff0a7b82 */ /* 0x000ee20000000a00 */
[----:B------:R-:W-:Y:S01]  /*0590*/  LEA.HI R17, R17, R17, RZ, 0x1 ;  /* 0x0000001111117211 */ /* 0x000fe200078f08ff */
[----:B------:R-:W-:Y:S01]  /*05a0*/  IMAD R5, R5, R3, R0 ;  /* 0x0000000305057224 */ /* 0x000fe200078e0200 */
[----:B------:R-:W-:-:S02]  /*05b0*/  LEA.HI R2, R2, R2, RZ, 0x1 ;  /* 0x0000000202027211 */ /* 0x000fc400078f08ff */
[----:B------:R-:W-:Y:S02]  /*05c0*/  SHF.R.S32.HI R19, RZ, 0x1, R12 ;  /* 0x00000001ff137819 */ /* 0x000fe4000001140c */
[----:B------:R-:W-:Y:S02]  /*05d0*/  SHF.R.S32.HI R17, RZ, 0x1, R17 ;  /* 0x00000001ff117819 */ /* 0x000fe40000011411 */
[----:B------:R-:W-:Y:S01]  /*05e0*/  SHF.R.S32.HI R23, RZ, 0x1, R14 ;  /* 0x00000001ff177819 */ /* 0x000fe2000001140e */
[----:B0-----:R-:W-:Y:S01]  /*05f0*/  IMAD.WIDE R18, R19, 0x4, R6 ;  /* 0x0000000413127825 */ /* 0x001fe200078e0206 */
[----:B------:R-:W-:-:S03]  /*0600*/  SHF.R.S32.HI R25, RZ, 0x1, R2 ;  /* 0x00000001ff197819 */ /* 0x000fc60000011402 */
[--C-:B------:R-:W-:Y:S02]  /*0610*/  IMAD.WIDE R20, R17, 0x4, R6.reuse ;  /* 0x0000000411147825 */ /* 0x100fe400078e0206 */
[----:B--2---:R-:W2:Y:S02]  /*0620*/  LDG.E R19, desc[UR4][R18.64] ;  /* 0x0000000412137981 */ /* 0x004ea4000c1e1900 */
[--C-:B------:R-:W-:Y:S02]  /*0630*/  IMAD.WIDE R22, R23, 0x4, R6.reuse ;  /* 0x0000000417167825 */ /* 0x100fe400078e0206 */
[----:B------:R-:W2:Y:S02]  /*0640*/  LDG.E R20, desc[UR4][R20.64] ;  /* 0x0000000414147981 */ /* 0x000ea4000c1e1900 */
[----:B------:R-:W-:Y:S02]  /*0650*/  IMAD.WIDE R24, R25, 0x4, R6 ;  /* 0x0000000419187825 */ /* 0x000fe400078e0206 */
[----:B------:R-:W2:Y:S02]  /*0660*/  LDG.E R0, desc[UR4][R22.64] ;  /* 0x0000000416007981 */ /* 0x000ea4000c1e1900 */
[----:B-1----:R-:W-:-:S02]  /*0670*/  IMAD.WIDE R12, R5, 0x4, R8 ;  /* 0x00000004050c7825 */ /* 0x002fc400078e0208 */
[----:B------:R-:W4:Y:S02]  /*0680*/  LDG.E R25, desc[UR4][R24.64] ;  /* 0x0000000418197981 */ /* 0x000f24000c1e1900 */
[----:B---3--:R-:W-:Y:S02]  /*0690*/  IMAD.WIDE R2, R5, 0x30, R10 ;  /* 0x0000003005027825 */ /* 0x008fe400078e020a */
[----:B------:R-:W3:Y:S04]  /*06a0*/  LDG.E R16, desc[UR4][R12.64] ;  /* 0x000000040c107981 */ /* 0x000ee8000c1e1900 */
[----:B------:R-:W3:Y:S04]  /*06b0*/  LDG.E.64 R14, desc[UR4][R2.64] ;  /* 0x00000004020e7981 */ /* 0x000ee8000c1e1b00 */
[----:B------:R-:W3:Y:S04]  /*06c0*/  LDG.E.64 R10, desc[UR4][R2.64+0x10] ;  /* 0x00001004020a7981 */ /* 0x000ee8000c1e1b00 */
[----:B------:R0:W5:Y:S04]  /*06d0*/  LDG.E R17, desc[UR4][R2.64+0x20] ;  /* 0x0000200402117981 */ /* 0x000168000c1e1900 */
[----:B------:R0:W5:Y:S04]  /*06e0*/  LDG.E.64 R8, desc[UR4][R2.64+0x28] ;  /* 0x0000280402087981 */ /* 0x000168000c1e1b00 */
[----:B------:R0:W5:Y:S04]  /*06f0*/  LDG.E.64 R6, desc[UR4][R2.64+0x8] ;  /* 0x0000080402067981 */ /* 0x000168000c1e1b00 */
[----:B------:R0:W5:Y:S01]  /*0700*/  LDG.E.64 R4, desc[UR4][R2.64+0x18] ;  /* 0x0000180402047981 */ /* 0x000162000c1e1b00 */
[----:B------:R-:W-:Y:S04]  /*0710*/  BSSY.RECONVERGENT B0, `(.L_x_18) ;  /* 0x0000027000007945 */ /* 0x000fe80003800200 */
[----:B------:R-:W-:Y:S01]  /*0720*/  BSSY.RELIABLE B1, `(.L_x_19) ;  /* 0x0000023000017945 */ /* 0x000fe20003800100 */
[----:B--2---:R-:W-:-:S04]  /*0730*/  IADD3 R0, PT, PT, R0, R20, R19 ;  /* 0x0000001400007210 */ /* 0x004fc80007ffe013 */
[----:B----4-:R-:W-:-:S05]  /*0740*/  IADD3 R19, PT, PT, R0, R25, RZ ;  /* 0x0000001900137210 */ /* 0x010fca0007ffe0ff */
[----:B---3--:R-:W-:Y:S01]  /*0750*/  IMAD R19, R19, R16, RZ ;  /* 0x0000001013137224 */ /* 0x008fe200078e02ff */
[----:B------:R-:W-:-:S04]  /*0760*/  SHF.R.U32.HI R0, RZ, 0x2, R15 ;  /* 0x00000002ff007819 */ /* 0x000fc8000001160f */
[----:B------:R-:W-:Y:S02]  /*0770*/  SHF.L.U32 R19, R19, 0x1, RZ ;  /* 0x0000000113137819 */ /* 0x000fe400000006ff */
[----:B------:R-:W-:Y:S02]  /*0780*/  LOP3.LUT R0, R0, R15, RZ, 0x3c, !PT ;  /* 0x0000000f00007212 */ /* 0x000fe400078e3cff */
[----:B------:R-:W-:Y:S01]  /*0790*/  ISETP.GE.AND P0, PT, R19, 0x1, PT ;  /* 0x000000011300780c */ /* 0x000fe20003f06270 */
[----:B------:R-:W-:Y:S02]  /*07a0*/  IMAD.SHL.U32 R18, R11, 0x10, RZ ;  /* 0x000000100b127824 */ /* 0x000fe400078e00ff */
[----:B------:R-:W-:-:S05]  /*07b0*/  IMAD.SHL.U32 R15, R0, 0x2, RZ ;  /* 0x00000002000f7824 */ /* 0x000fca00078e00ff */
[----:B------:R-:W-:Y:S02]  /*07c0*/  LOP3.LUT R15, R11, R18, R15, 0x96, !PT ;  /* 0x000000120b0f7212 */ /* 0x000fe400078e960f */
[----:B------:R-:W-:Y:S02]  /*07d0*/  IADD3 R18, PT, PT, R14, 0x587c5, RZ ;  /* 0x000587c50e127810 */ /* 0x000fe40007ffe0ff */
[----:B------:R-:W-:Y:S01]  /*07e0*/  LOP3.LUT R15, R15, R0, RZ, 0x3c, !PT ;  /* 0x000000000f0f7212 */ /* 0x000fe200078e3cff */
[----:B0-----:R-:W-:Y:S06]  /*07f0*/  @!P0 BRA `(.L_x_20) ;  /* 0x0000000000548947 */ /* 0x001fec0003800000 */
[----:B------:R-:W0:Y:S02]  /*0800*/  LDC.64 R20, c[0x4][0x40] ;  /* 0x01001000ff147b82 */ /* 0x000e240000000a00 */
[----:B0-----:R0:W2:Y:S01]  /*0810*/  LDG.E R20, desc[UR4][R20.64] ;  /* 0x0000000414147981 */ /* 0x0010a2000c1e1900 */
[----:B------:R-:W-:Y:S01]  /*0820*/  I2FP.F32.U32 R19, R19 ;  /* 0x0000001300137245 */ /* 0x000fe20000201000 */
[----:B------:R-:W-:Y:S01]  /*0830*/  IMAD.MOV.U32 R0, RZ, RZ, 0x3bbb989d ;  /* 0x3bbb989dff007424 */ /* 0x000fe200078e00ff */
[----:B------:R-:W-:Y:S02]  /*0840*/  MOV R23, 0x437c0000 ;  /* 0x437c000000177802 */ /* 0x000fe40000000f00 */
[----:B0-----:R-:W-:Y:S01]  /*0850*/  MOV R21, 0x2f800000 ;  /* 0x2f80000000157802 */ /* 0x001fe20000000f00 */
[----:B--2---:R-:W-:-:S04]  /*0860*/  FMUL R19, R20, -R19 ;  /* 0x8000001314137220 */ /* 0x004fc80000400000 */
[----:B------:R-:W-:-:S04]  /*0870*/  FFMA.SAT R0, R19, R0, 0.5 ;  /* 0x3f00000013007423 */ /* 0x000fc80000002000 */
[----:B------:R-:W-:-:S04]  /*0880*/  FFMA.RM R14, R0, R23, 12582913 ;  /* 0x4b400001000e7423 */ /* 0x000fc80000004017 */
[C---:B------:R-:W-:Y:S01]  /*0890*/  FADD R0, R14.reuse, -12583039 ;  /* 0xcb40007f0e007421 */ /* 0x040fe20000000000 */
[----:B------:R-:W-:-:S03]  /*08a0*/  IMAD.SHL.U32 R14, R14, 0x800000, RZ ;  /* 0x008000000e0e7824 */ /* 0x000fc600078e00ff */
[----:B------:R-:W-:-:S04]  /*08b0*/  FFMA R0, R19, 1.4426950216293334961, -R0 ;  /* 0x3fb8aa3b13007823 */ /* 0x000fc80000000800 */
[----:B------:R-:W-:Y:S01]  /*08c0*/  FFMA R19, R19, 1.925963033500011079e-08, R0 ;  /* 0x32a5706013137823 */ /* 0x000fe20000000000 */
[----:B------:R-:W-:-:S05]  /*08d0*/  IMAD.IADD R0, R15, 0x1, R18 ;  /* 0x000000010f007824 */ /* 0x000fca00078e0212 */
[----:B------:R-:W0:Y:S01]  /*08e0*/  MUFU.EX2 R19, R19 ;  /* 0x0000001300137308 */ /* 0x000e220000000800 */
[----:B------:R-:W-:-:S05]  /*08f0*/  I2FP.F32.U32 R0, R0 ;  /* 0x0000000000007245 */ /* 0x000fca0000201000 */
[----:B------:R-:W-:Y:S01]  /*0900*/  FFMA R0, R0, R21, 1.1641532182693481445e-10 ;  /* 0x2f00000000007423 */ /* 0x000fe20000000015 */
[----:B0-----:R-:W-:-:S05]  /*0910*/  FMUL R21, R14, R19 ;  /* 0x000000130e157220 */ /* 0x001fca0000400000 */
[----:B------:R-:W-:-:S13]  /*0920*/  FSETP.GEU.AND P0, PT, R0, R21, PT ;  /* 0x000000150000720b */ /* 0x000fda0003f0e000 */
[----:B------:R-:W-:Y:S05]  /*0930*/  @P0 BREAK.RELIABLE B1 ;  /* 0x0000000000010942 */ /* 0x000fea0003800100 */
[----:B------:R-:W-:Y:S05]  /*0940*/  @P0 BRA `(.L_x_21) ;  /* 0x00000000000c0947 */ /* 0x000fea0003800000 */
.L_x_20:
[----:B------:R-:W-:Y:S05]  /*0950*/  BSYNC.RELIABLE B1 ;  /* 0x0000000000017941 */ /* 0x000fea0003800100 */
.L_x_19:
[----:B------:R-:W-:-:S05]  /*0960*/  IADD3 R19, PT, PT, -R16, RZ, RZ ;  /* 0x000000ff10137210 */ /* 0x000fca0007ffe1ff */
[----:B------:R0:W-:Y:S02]  /*0970*/  STG.E desc[UR4][R12.64], R19 ;  /* 0x000000130c007986 */ /* 0x0001e4000c101904 */
.L_x_21:
[----:B------:R-:W-:Y:S05]  /*0980*/  BSYNC.RECONVERGENT B0 ;  /* 0x0000000000007941 */ /* 0x000fea0003800200 */
.L_x_18:
[----:B------:R-:W-:Y:S05]  /*0990*/  WARPSYNC.ALL ;  /* 0x0000000000007948 */ /* 0x000fea0003800000 */
[----:B0----5:R-:W-:Y:S01]  /*09a0*/  IMAD.MOV.U32 R19, RZ, RZ, R6 ;  /* 0x000000ffff137224 */ /* 0x021fe200078e0006 */
[----:B------:R-:W-:Y:S01]  /*09b0*/  MOV R6, R7 ;  /* 0x0000000700067202 */ /* 0x000fe20000000f00 */
[----:B------:R-:W-:Y:S01]  /*09c0*/  IMAD.MOV.U32 R7, RZ, RZ, R10 ;  /* 0x000000ffff077224 */ /* 0x000fe200078e000a */
[----:B------:R-:W-:Y:S01]  /*09d0*/  MOV R14, R11 ;  /* 0x0000000b000e7202 */ /* 0x000fe20000000f00 */
[----:B------:R-:W-:Y:S04]  /*09e0*/  STG.E.64 desc[UR4][R2.64+0x18], R4 ;  /* 0x0000180402007986 */ /* 0x000fe8000c101b04 */
[----:B------:R-:W-:Y:S04]  /*09f0*/  STG.E.64 desc[UR4][R2.64+0x28], R8 ;  /* 0x0000280802007986 */ /* 0x000fe8000c101b04 */
[----:B------:R-:W-:Y:S04]  /*0a00*/  STG.E desc[UR4][R2.64+0x20], R17 ;  /* 0x0000201102007986 */ /* 0x000fe8000c101904 */
[----:B------:R-:W-:Y:S04]  /*0a10*/  STG.E.64 desc[UR4][R2.64], R18 ;  /* 0x0000001202007986 */ /* 0x000fe8000c101b04 */
[----:B------:R-:W-:Y:S04]  /*0a20*/  STG.E.64 desc[UR4][R2.64+0x8], R6 ;  /* 0x0000080602007986 */ /* 0x000fe8000c101b04 */
[----:B------:R-:W-:Y:S01]  /*0a30*/  STG.E.64 desc[UR4][R2.64+0x10], R14 ;  /* 0x0000100e02007986 */ /* 0x000fe2000c101b04 */
[----:B------:R-:W-:Y:S05]  /*0a40*/  EXIT ;  /* 0x000000000000794d */ /* 0x000fea0003800000 */
.L_x_22:
        /* <DEDUP_REMOVED lines=11> */
.L_x_32:


//--------------------- .text._Z20monteCarloStep_blackPiS_P17curandStateXORWOW --------------------------
	.section	.text._Z20monteCarloStep_blackPiS_P17curandStateXORWOW,"ax",@progbits
	.align	128
        .global         _Z20monteCarloStep_blackPiS_P17curandStateXORWOW
        .type           _Z20monteCarloStep_blackPiS_P17curandStateXORWOW,@function
        .size           _Z20monteCarloStep_blackPiS_P17curandStateXORWOW,(.L_x_33 - _Z20monteCarloStep_blackPiS_P17curandStateXORWOW)
        .other          _Z20monteCarloStep_blackPiS_P17curandStateXORWOW,@"STO_CUDA_ENTRY STV_DEFAULT"
_Z20monteCarloStep_blackPiS_P17curandStateXORWOW:
.text._Z20monteCarloStep_blackPiS_P17curandStateXORWOW:
        /* <DEDUP_REMOVED lines=28> */
[----:B0-----:R-:W-:Y:S01]  /*01c0*/  VIADD R14, R8, 0xffffffe ;  /* 0x0ffffffe080e7836 */ /* 0x001fe20000000000 */
[----:B------:R-:W-:-:S03]  /*01d0*/  IADD3 R8, PT, PT, R13, -0x1, R4 ;  /* 0xffffffff0d087810 */ /* 0x000fc60007ffe004 */
[----:B------:R0:W1:Y:S01]  /*01e0*/  F2I.FTZ.U32.TRUNC.NTZ R15, R14 ;  /* 0x0000000e000f7305 */ /* 0x000062000021f000 */
[----:B------:R-:W-:Y:S01]  /*01f0*/  IABS R19, R8 ;  /* 0x0000000800137213 */ /* 0x000fe20000000000 */
[----:B0-----:R-:W-:Y:S02]  /*0200*/  IMAD.MOV.U32 R14, RZ, RZ, RZ ;  /* 0x000000ffff0e7224 */ /* 0x001fe400078e00ff */
[----:B-1----:R-:W-:-:S04]  /*0210*/  IMAD.MOV R17, RZ, RZ, -R15 ;  /* 0x000000ffff117224 */ /* 0x002fc800078e0a0f */
[----:B------:R-:W-:Y:S01]  /*0220*/  IMAD R9, R17, R6, RZ ;  /* 0x0000000611097224 */ /* 0x000fe200078e02ff */
[----:B------:R-:W-:-:S03]  /*0230*/  IABS R17, R7 ;  /* 0x0000000700117213 */ /* 0x000fc60000000000 */
[----:B------:R-:W-:Y:S01]  /*0240*/  IMAD.HI.U32 R14, R15, R9, R14 ;  /* 0x000000090f0e7227 */ /* 0x000fe200078e000e */
[C---:B------:R-:W-:Y:S02]  /*0250*/  IADD3 R9, PT, PT, R5.reuse, 0x1, RZ ;  /* 0x0000000105097810 */ /* 0x040fe40007ffe0ff */
[----:B------:R-:W-:-:S03]  /*0260*/  IADD3 R15, PT, PT, R5, -0x1, R2 ;  /* 0xffffffff050f7810 */ /* 0x000fc60007ffe002 */
[----:B------:R-:W-:-:S04]  /*0270*/  IMAD.HI.U32 R12, R14, R17, RZ ;  /* 0x000000110e0c7227 */ /* 0x000fc800078e00ff */
[----:B------:R-:W-:-:S04]  /*0280*/  IMAD.HI.U32 R14, R14, R19, RZ ;  /* 0x000000130e0e7227 */ /* 0x000fc800078e00ff */
[----:B------:R-:W-:-:S04]  /*0290*/  IMAD.HI.U32 R11, R10, R9, RZ ;  /* 0x000000090a0b7227 */ /* 0x000fc800078e00ff */
[----:B------:R-:W-:Y:S01]  /*02a0*/  IMAD.HI.U32 R10, R10, R15, RZ ;  /* 0x0000000f0a0a7227 */ /* 0x000fe200078e00ff */
[----:B------:R-:W-:-:S03]  /*02b0*/  IADD3 R11, PT, PT, -R11, RZ, RZ ;  /* 0x000000ff0b0b7210 */ /* 0x000fc60007ffe1ff */
[----:B------:R-:W-:Y:S02]  /*02c0*/  IMAD.MOV R14, RZ, RZ, -R14 ;  /* 0x000000ffff0e7224 */ /* 0x000fe400078e0a0e */
[----:B------:R-:W-:Y:S02]  /*02d0*/  IMAD.MOV R12, RZ, RZ, -R12 ;  /* 0x000000ffff0c7224 */ /* 0x000fe400078e0a0c */
        /* <DEDUP_REMOVED lines=8> */
[----:B------:R-:W-:-:S07]  /*0360*/  ISETP.GE.U32.AND P1, PT, R15, R2, PT ;  /* 0x000000020f00720c */ /* 0x000fce0003f26070 */
[----:B------:R-:W-:Y:S02]  /*0370*/  @!P3 IADD3 R19, PT, PT, R19, -R6, RZ ;  /* 0x800000061313b210 */ /* 0x000fe40007ffe0ff */
[----:B------:R-:W-:Y:S02]  /*0380*/  @!P2 IMAD.IADD R17, R17, 0x1, -R6 ;  /* 0x000000011111a824 */ /* 0x000fe400078e0a06 */
[--C-:B------:R-:W-:Y:S01]  /*0390*/  @P0 IMAD.IADD R11, R11, 0x1, -R2.reuse ;  /* 0x000000010b0b0824 */ /* 0x100fe200078e0a02 */
[C---:B------:R-:W-:Y:S01]  /*03a0*/  ISETP.GT.U32.AND P5, PT, R6.reuse, R19, PT ;  /* 0x000000130600720c */ /* 0x040fe20003fa4070 */
[----:B------:R-:W-:Y:S01]  /*03b0*/  @P1 IMAD.IADD R15, R15, 0x1, -R2 ;  /* 0x000000010f0f1824 */ /* 0x000fe200078e0a02 */
[----:B------:R-:W-:Y:S02]  /*03c0*/  ISETP.GT.U32.AND P4, PT, R6, R17, PT ;  /* 0x000000110600720c */ /* 0x000fe40003f84070 */
[-C--:B------:R-:W-:Y:S02]  /*03d0*/  ISETP.GE.U32.AND P2, PT, R11, R2.reuse, PT ;  /* 0x000000020b00720c */ /* 0x080fe40003f46070 */
[----:B------:R-:W-:-:S02]  /*03e0*/  ISETP.GE.U32.AND P3, PT, R15, R2, PT ;  /* 0x000000020f00720c */ /* 0x000fc40003f66070 */
[----:B------:R-:W-:Y:S02]  /*03f0*/  ISETP.GE.AND P1, PT, R8, RZ, PT ;  /* 0x000000ff0800720c */ /* 0x000fe40003f26270 */
[----:B------:R-:W-:Y:S01]  /*0400*/  ISETP.GE.AND P0, PT, R7, RZ, PT ;  /* 0x000000ff0700720c */ /* 0x000fe20003f06270 */
[----:B------:R-:W0:Y:S02]  /*0410*/  LDC.64 R8, c[0x0][0x388] ;  /* 0x0000e200ff087b82 */ /* 0x000e240000000a00 */
[----:B------:R-:W-:Y:S02]  /*0420*/  @!P5 IMAD.IADD R19, R19, 0x1, -R6 ;  /* 0x000000011313d824 */ /* 0x000fe400078e0a06 */
[----:B------:R-:W-:Y:S02]  /*0430*/  @!P4 IADD3 R17, PT, PT, R17, -R6, RZ ;  /* 0x800000061111c210 */ /* 0x000fe40007ffe0ff */
[----:B------:R-:W-:Y:S02]  /*0440*/  ISETP.NE.U32.AND P4, PT, R2, RZ, PT ;  /* 0x000000ff0200720c */ /* 0x000fe40003f85070 */
[-C--:B------:R-:W-:Y:S01]  /*0450*/  @P2 IADD3 R11, PT, PT, R11, -R2.reuse, RZ ;  /* 0x800000020b0b2210 */ /* 0x080fe20007ffe0ff */
[----:B------:R-:W-:Y:S01]  /*0460*/  @P3 IMAD.IADD R15, R15, 0x1, -R2 ;  /* 0x000000010f0f3824 */ /* 0x000fe200078e0a02 */
[----:B------:R-:W-:Y:S01]  /*0470*/  LOP3.LUT R2, RZ, R2, RZ, 0x33, !PT ;  /* 0x00000002ff027212 */ /* 0x000fe200078e33ff */
[----:B------:R-:W-:Y:S01]  /*0480*/  @!P1 IMAD.MOV R19, RZ, RZ, -R19 ;  /* 0x000000ffff139224 */ /* 0x000fe200078e0a13 */
[----:B------:R-:W-:-:S02]  /*0490*/  ISETP.NE.AND P2, PT, R4, RZ, PT ;  /* 0x000000ff0400720c */ /* 0x000fc40003f45270 */
[-C--:B------:R-:W-:Y:S02]  /*04a0*/  LOP3.LUT R6, RZ, R4.reuse, RZ, 0x33, !PT ;  /* 0x00000004ff067212 */ /* 0x080fe400078e33ff */
[----:B------:R-:W-:Y:S02]  /*04b0*/  @!P0 IADD3 R17, PT, PT, -R17, RZ, RZ ;  /* 0x000000ff11118210 */ /* 0x000fe40007ffe1ff */
[----:B------:R-:W-:Y:S02]  /*04c0*/  SEL R12, R2, R11, !P4 ;  /* 0x0000000b020c7207 */ /* 0x000fe40006000000 */
[C---:B------:R-:W-:Y:S01]  /*04d0*/  SEL R19, R6.reuse, R19, !P2 ;  /* 0x0000001306137207 */ /* 0x040fe20005000000 */
[----:B------:R-:W1:Y:S01]  /*04e0*/  LDC.64 R10, c[0x0][0x390] ;  /* 0x0000e400ff0a7b82 */ /* 0x000e620000000a00 */
[----:B------:R-:W-:Y:S01]  /*04f0*/  SEL R17, R6, R17, !P2 ;  /* 0x0000001106117207 */ /* 0x000fe20005000000 */
[-C--:B------:R-:W-:Y:S01]  /*0500*/  IMAD R14, R12, R4.reuse, R13 ;  /* 0x000000040c0e7224 */ /* 0x080fe200078e020d */
[----:B------:R-:W-:Y:S01]  /*0510*/  SEL R2, R2, R15, !P4 ;  /* 0x0000000f02027207 */ /* 0x000fe20006000000 */
[----:B------:R-:W-:-:S02]  /*0520*/  IMAD R19, R5, R4, R19 ;  /* 0x0000000405137224 */ /* 0x000fc400078e0213 */
[----:B------:R-:W-:Y:S01]  /*0530*/  IMAD R12, R5, R4, R17 ;  /* 0x00000004050c7224 */ /* 0x000fe200078e0211 */
[----:B------:R-:W-:Y:S01]  /*0540*/  LEA.HI R14, R14, R14, RZ, 0x1 ;  /* 0x0000000e0e0e7211 */ /* 0x000fe200078f08ff */
[----:B------:R-:W3:Y:S01]  /*0550*/  LDC.64 R6, c[0x0][0x380] ;  /* 0x0000e000ff067b82 */ /* 0x000ee20000000a00 */
[----:B------:R-:W-:Y:S01]  /*0560*/  IMAD R2, R2, R4, R13 ;  /* 0x0000000402027224 */ /* 0x000fe200078e020d */
[----:B------:R-:W-:Y:S01]  /*0570*/  LEA.HI R19, R19, R19, RZ, 0x1 ;  /* 0x0000001313137211 */ /* 0x000fe200078f08ff */
[----:B------:R-:W-:Y:S01]  /*0580*/  IMAD R5, R5, R3, R0 ;  /* 0x0000000305057224 */ /* 0x000fe200078e0200 */
[----:B------:R-:W-:Y:S02]  /*0590*/  LEA.HI R12, R12, R12, RZ, 0x1 ;  /* 0x0000000c0c0c7211 */ /* 0x000fe400078f08ff */
[----:B------:R-:W-:Y:S02]  /*05a0*/  SHF.R.S32.HI R21, RZ, 0x1, R19 ;  /* 0x00000001ff157819 */ /* 0x000fe40000011413 */
[----:B------:R-:W-:-:S02]  /*05b0*/  LEA.HI R2, R2, R2, RZ, 0x1 ;  /* 0x0000000202027211 */ /* 0x000fc400078f08ff */
[----:B------:R-:W-:Y:S01]  /*05c0*/  SHF.R.S32.HI R19, RZ, 0x1, R12 ;  /* 0x00000001ff137819 */ /* 0x000fe2000001140c */
[----:B0-----:R-:W-:Y:S01]  /*05d0*/  IMAD.WIDE R20, R21, 0x4, R8 ;  /* 0x0000000415147825 */ /* 0x001fe200078e0208 */
[----:B------:R-:W-:Y:S02]  /*05e0*/  SHF.R.S32.HI R23, RZ, 0x1, R14 ;  /* 0x00000001ff177819 */ /* 0x000fe4000001140e */
[----:B------:R-:W-:Y:S01]  /*05f0*/  SHF.R.S32.HI R25, RZ, 0x1, R2 ;  /* 0x00000001ff197819 */ /* 0x000fe20000011402 */
[--C-:B------:R-:W-:Y:S02]  /*0600*/  IMAD.WIDE R18, R19, 0x4, R8.reuse ;  /* 0x0000000413127825 */ /* 0x100fe400078e0208 */
[----:B--2---:R-:W2:Y:S02]  /*0610*/  LDG.E R20, desc[UR4][R20.64] ;  /* 0x0000000414147981 */ /* 0x004ea4000c1e1900 */
[--C-:B------:R-:W-:Y:S02]  /*0620*/  IMAD.WIDE R22, R23, 0x4, R8.reuse ;  /* 0x0000000417167825 */ /* 0x100fe400078e0208 */
[----:B------:R-:W2:Y:S02]  /*0630*/  LDG.E R19, desc[UR4][R18.64] ;  /* 0x0000000412137981 */ /* 0x000ea4000c1e1900 */
[----:B------:R-:W-:-:S02]  /*0640*/  IMAD.WIDE R24, R25, 0x4, R8 ;  /* 0x0000000419187825 */ /* 0x000fc400078e0208 */
[----:B------:R-:W2:Y:S02]  /*0650*/  LDG.E R0, desc[UR4][R22.64] ;  /* 0x0000000416007981 */ /* 0x000ea4000c1e1900 */
[C---:B---3--:R-:W-:Y:S02]  /*0660*/  IMAD.WIDE R12, R5.reuse, 0x4, R6 ;  /* 0x00000004050c7825 */ /* 0x048fe400078e0206 */
[----:B------:R-:W3:Y:S02]  /*0670*/  LDG.E R25, desc[UR4][R24.64] ;  /* 0x0000000418197981 */ /* 0x000ee4000c1e1900 */
[----:B-1----:R-:W-:Y:S02]  /*0680*/  IMAD.WIDE R2, R5, 0x30, R10 ;  /* 0x0000003005027825 */ /* 0x002fe400078e020a */
[----:B------:R-:W4:Y:S04]  /*0690*/  LDG.E R16, desc[UR4][R12.64] ;  /* 0x000000040c107981 */ /* 0x000f28000c1e1900 */
[----:B------:R-:W4:Y:S04]  /*06a0*/  LDG.E.64 R14, desc[UR4][R2.64] ;  /* 0x00000004020e7981 */ /* 0x000f28000c1e1b00 */
[----:B------:R-:W4:Y:S04]  /*06b0*/  LDG.E.64 R10, desc[UR4][R2.64+0x10] ;  /* 0x00001004020a7981 */ /* 0x000f28000c1e1b00 */
[----:B------:R0:W5:Y:S04]  /*06c0*/  LDG.E R17, desc[UR4][R2.64+0x20] ;  /* 0x0000200402117981 */ /* 0x000168000c1e1900 */
[----:B------:R0:W5:Y:S04]  /*06d0*/  LDG.E.64 R8, desc[UR4][R2.64+0x28] ;  /* 0x0000280402087981 */ /* 0x000168000c1e1b00 */
[----:B------:R0:W5:Y:S04]  /*06e0*/  LDG.E.64 R6, desc[UR4][R2.64+0x8] ;  /* 0x0000080402067981 */ /* 0x000168000c1e1b00 */
[----:B------:R0:W5:Y:S01]  /*06f0*/  LDG.E.64 R4, desc[UR4][R2.64+0x18] ;  /* 0x0000180402047981 */ /* 0x000162000c1e1b00 */
[----:B------:R-:W-:Y:S04]  /*0700*/  BSSY.RECONVERGENT B0, `(.L_x_23) ;  /* 0x0000027000007945 */ /* 0x000fe80003800200 */
[----:B------:R-:W-:Y:S01]  /*0710*/  BSSY.RELIABLE B1, `(.L_x_24) ;  /* 0x0000023000017945 */ /* 0x000fe20003800100 */
[----:B--2---:R-:W-:-:S04]  /*0720*/  IADD3 R0, PT, PT, R0, R20, R19 ;  /* 0x0000001400007210 */ /* 0x004fc80007ffe013 */
[----:B---3--:R-:W-:-:S05]  /*0730*/  IADD3 R19, PT, PT, R0, R25, RZ ;  /* 0x0000001900137210 */ /* 0x008fca0007ffe0ff */
[----:B----4-:R-:W-:Y:S01]  /*0740*/  IMAD R19, R19, R16, RZ ;  /* 0x0000001013137224 */ /* 0x010fe200078e02ff */
        /* <DEDUP_REMOVED lines=13> */
[----:B------:R-:W-:Y:S02]  /*0820*/  HFMA2 R23, -RZ, RZ, 3.7421875, 0 ;  /* 0x437c0000ff177431 */ /* 0x000fe400000001ff */
[----:B------:R-:W-:Y:S01]  /*0830*/  IMAD.MOV.U32 R0, RZ, RZ, 0x3bbb989d ;  /* 0x3bbb989dff007424 */ /* 0x000fe200078e00ff */
        /* <DEDUP_REMOVED lines=16> */
.L_x_25:
[----:B------:R-:W-:Y:S05]  /*0940*/  BSYNC.RELIABLE B1 ;  /* 0x0000000000017941 */ /* 0x000fea0003800100 */
.L_x_24:
[----:B------:R-:W-:-:S05]  /*0950*/  IADD3 R19, PT, PT, -R16, RZ, RZ ;  /* 0x000000ff10137210 */ /* 0x000fca0007ffe1ff */
[----:B------:R0:W-:Y:S02]  /*0960*/  STG.E desc[UR4][R12.64], R19 ;  /* 0x000000130c007986 */ /* 0x0001e4000c101904 */
.L_x_26:
[----:B------:R-:W-:Y:S05]  /*0970*/  BSYNC.RECONVERGENT B0 ;  /* 0x0000000000007941 */ /* 0x000fea0003800200 */
.L_x_23:
        /* <DEDUP_REMOVED lines=12> */
.L_x_27:
        /* <DEDUP_REMOVED lines=12> */
.L_x_33:


//--------------------- .text._Z6uniquePi         --------------------------
	.section	.text._Z6uniquePi,"ax",@progbits
	.align	128
        .global         _Z6uniquePi
        .type           _Z6uniquePi,@function
        .size           _Z6uniquePi,(.L_x_34 - _Z6uniquePi)
        .other          _Z6uniquePi,@"STO_CUDA_ENTRY STV_DEFAULT"
_Z6uniquePi:
.text._Z6uniquePi:
[----:B------:R-:W0:Y:S01]  /*0000*/  LDC R1, c[0x0][0x37c] ;  /* 0x0000df00ff017b82 */ /* 0x000e220000000800 */
[----:B------:R-:W1:Y:S07]  /*0010*/  S2R R10, SR_TID.X ;  /* 0x00000000000a7919 */ /* 0x000e6e0000002100 */
[----:B------:R-:W1:Y:S01]  /*0020*/  LDC.64 R2, c[0x0][0x380] ;  /* 0x0000e000ff027b82 */ /* 0x000e620000000a00 */
[----:B------:R-:W2:Y:S01]  /*0030*/  LDCU.64 UR4, c[0x0][0x358] ;  /* 0x00006b00ff0477ac */ /* 0x000ea20008000a00 */
[----:B0-----:R-:W-:Y:S01]  /*0040*/  VIADD R1, R1, 0xfffffff8 ;  /* 0xfffffff801017836 */ /* 0x001fe20000000000 */
[----:B------:R-:W0:Y:S01]  /*0050*/  LDCU.64 UR6, c[0x4][0x48] ;  /* 0x01000900ff0677ac */ /* 0x000e220008000a00 */
[----:B-1----:R-:W-:-:S05]  /*0060*/  IMAD.WIDE.U32 R2, R10, 0x4, R2 ;  /* 0x000000040a027825 */ /* 0x002fca00078e0002 */
[----:B--2---:R-:W2:Y:S01]  /*0070*/  LDG.E R11, desc[UR4][R2.64] ;  /* 0x00000004020b7981 */ /* 0x004ea2000c1e1900 */
[----:B------:R-:W-:Y:S01]  /*0080*/  MOV R0, 0x50 ;  /* 0x0000005000007802 */ /* 0x000fe20000000f00 */
[----:B------:R-:W1:Y:S01]  /*0090*/  LDCU UR4, c[0x0][0x2f8] ;  /* 0x00005f00ff0477ac */ /* 0x000e620008000800 */
[----:B0-----:R-:W-:Y:S01]  /*00a0*/  IMAD.U32 R4, RZ, RZ, UR6 ;  /* 0x00000006ff047e24 */ /* 0x001fe2000f8e00ff */
[----:B------:R-:W-:Y:S01]  /*00b0*/  MOV R5, UR7 ;  /* 0x0000000700057c02 */ /* 0x000fe20008000f00 */
[----:B------:R0:W3:Y:S01]  /*00c0*/  LDC.64 R8, c[0x4][R0] ;  /* 0x0100000000087b82 */ /* 0x0000e20000000a00 */
[----:B------:R-:W4:Y:S01]  /*00d0*/  LDCU UR5, c[0x0][0x2fc] ;  /* 0x00005f80ff0577ac */ /* 0x000f220008000800 */
[----:B-1----:R-:W-:-:S05]  /*00e0*/  IADD3 R6, P0, PT, R1, UR4, RZ ;  /* 0x0000000401067c10 */ /* 0x002fca000ff1e0ff */
[----:B----4-:R-:W-:Y:S01]  /*00f0*/  IMAD.X R7, RZ, RZ, UR5, P0 ;  /* 0x00000005ff077e24 */ /* 0x010fe200080e06ff */
[----:B--23--:R0:W-:Y:S07]  /*0100*/  STL.64 [R1], R10 ;  /* 0x0000000a01007387 */ /* 0x00c1ee0000100a00 */
[----:B------:R-:W-:-:S07]  /*0110*/  LEPC R20, `(.L_x_28) ;  /* 0x000000001014794e */ /* 0x000fce0000000000 */
[----:B0-----:R-:W-:Y:S05]  /*0120*/  CALL.ABS.NOINC R8 ;  /* 0x0000000008007343 */ /* 0x001fea0003c00000 */
.L_x_28:
[----:B------:R-:W-:Y:S05]  /*0130*/  EXIT ;  /* 0x000000000000794d */ /* 0x000fea0003800000 */
.L_x_29:
        /* <DEDUP_REMOVED lines=12> */
.L_x_34:


//--------------------- .nv.global.init           --------------------------
	.section	.nv.global.init,"aw",@progbits
	.align	4
.nv.global.init:
	.type		d_beta,@object
	.size		d_beta,(mrg32k3aM1SubSeq - d_beta)
d_beta:
        /*0000*/ 	.byte	0x00, 0x00, 0x80, 0x3f
	.type		mrg32k3aM1SubSeq,@object
	.size		mrg32k3aM1SubSeq,(mrg32k3aM2SubSeq - mrg32k3aM1SubSeq)
mrg32k3aM1SubSeq:
        /*0004*/ 	.byte	0x0b, 0xcc, 0xee, 0x04, 0x73, 0x29, 0x8b, 0x6f, 0xf6, 0x53, 0x03, 0xf6, 0x23, 0xf6, 0xea, 0xda
        /* <DEDUP_REMOVED lines=125> */
	.type		mrg32k3aM2SubSeq,@object
	.size		mrg32k3aM2SubSeq,(mrg32k3aM1 - mrg32k3aM2SubSeq)
mrg32k3aM2SubSeq:
        /* <DEDUP_REMOVED lines=126> */
	.type		mrg32k3aM1,@object
	.size		mrg32k3aM1,(mrg32k3aM1Seq - mrg32k3aM1)
mrg32k3aM1:
        /* <DEDUP_REMOVED lines=144> */
	.type		mrg32k3aM1Seq,@object
	.size		mrg32k3aM1Seq,(mrg32k3aM2 - mrg32k3aM1Seq)
mrg32k3aM1Seq:
        /* <DEDUP_REMOVED lines=144> */
	.type		mrg32k3aM2,@object
	.size		mrg32k3aM2,(mrg32k3aM2Seq - mrg32k3aM2)
mrg32k3aM2:
        /* <DEDUP_REMOVED lines=144> */
	.type		mrg32k3aM2Seq,@object
	.size		mrg32k3aM2Seq,(precalc_xorwow_matrix - mrg32k3aM2Seq)
mrg32k3aM2Seq:
        /* <DEDUP_REMOVED lines=144> */
	.type		precalc_xorwow_matrix,@object
	.size		precalc_xorwow_matrix,(precalc_xorwow_offset_matrix - precalc_xorwow_matrix)
precalc_xorwow_matrix:
        /* <DEDUP_REMOVED lines=6400> */
	.type		precalc_xorwow_offset_matrix,@object
	.size		precalc_xorwow_offset_matrix,($str - precalc_xorwow_offset_matrix)
precalc_xorwow_offset_matrix:
        /* <DEDUP_REMOVED lines=6400> */
	.type		$str,@object
	.size		$str,(.L_14 - $str)
$str:
        /*353c4*/ 	.byte	0x74, 0x68, 0x72, 0x65, 0x65, 0x61, 0x64, 0x49, 0x64, 0x78, 0x20, 0x3a, 0x20, 0x25, 0x64, 0x2c
        /*353d4*/ 	.byte	0x20, 0x76, 0x61, 0x6c, 0x75, 0x65, 0x20, 0x3a, 0x20, 0x25, 0x64, 0x20, 0x0a, 0x00
.L_14:


//--------------------- .nv.shared.reserved.0     --------------------------
	.section	.nv.shared.reserved.0,"aw",@nobits
	.weak		__nv_reservedSMEM_offset_0_alias
	.size		__nv_reservedSMEM_offset_0_alias, 0, 64
	.other		__nv_reservedSMEM_offset_0_alias,@"STO_CUDA_RESERVED_SHARED STV_DEFAULT"
__nv_reservedSMEM_offset_0_alias:
	.zero		0
	.zero		64


//--------------------- .nv.constant0._Z14setup_kernel_wP17curandStateXORWOWy --------------------------
	.section	.nv.constant0._Z14setup_kernel_wP17curandStateXORWOWy,"a",@progbits
	.sectionflags	@""
	.align	4
.nv.constant0._Z14setup_kernel_wP17curandStateXORWOWy:
	.zero		912


//--------------------- .nv.constant0._Z14setup_kernel_bP17curandStateXORWOWy --------------------------
	.section	.nv.constant0._Z14setup_kernel_bP17curandStateXORWOWy,"a",@progbits
	.sectionflags	@""
	.align	4
.nv.constant0._Z14setup_kernel_bP17curandStateXORWOWy:
	.zero		912


//--------------------- .nv.constant0._Z20monteCarloStep_whitePiS_P17curandStateXORWOW --------------------------
	.section	.nv.constant0._Z20monteCarloStep_whitePiS_P17curandStateXORWOW,"a",@progbits
	.sectionflags	@""
	.align	4
.nv.constant0._Z20monteCarloStep_whitePiS_P17curandStateXORWOW:
	.zero		920


//--------------------- .nv.constant0._Z20monteCarloStep_blackPiS_P17curandStateXORWOW --------------------------
	.section	.nv.constant0._Z20monteCarloStep_blackPiS_P17curandStateXORWOW,"a",@progbits
	.sectionflags	@""
	.align	4
.nv.constant0._Z20monteCarloStep_blackPiS_P17curandStateXORWOW:
	.zero		920


//--------------------- .nv.constant0._Z6uniquePi --------------------------
	.section	.nv.constant0._Z6uniquePi,"a",@progbits
	.sectionflags	@""
	.align	4
.nv.constant0._Z6uniquePi:
	.zero		904


//--------------------- SYMBOLS --------------------------

	.type		.nv.reservedSmem.offset0,@object
	.size		.nv.reservedSmem.offset0,0x4
	.type		vprintf,@function
